// auto-generated by cutlass_sweep.gemm — config: {"arch": "sm_100", "cluster_m": 1, "cluster_n": 1, "dtype": "bf16", "stages": 4, "tile_k": 128, "tile_m": 64, "tile_n": 128}
#include "cutlass/cutlass.h"
#include "cutlass/gemm/collective/collective_builder.hpp"
#include "cutlass/gemm/device/gemm_universal_adapter.h"
#include "cutlass/gemm/kernel/gemm_universal.hpp"
#include "cutlass/epilogue/collective/collective_builder.hpp"

using ElemA = cutlass::bfloat16_t;
using ElemB = cutlass::bfloat16_t;
using ElemCD = cutlass::bfloat16_t;
using Acc  = float;
using TileShape    = cute::Shape<cute::_64, cute::_128, cute::_128>;
using ClusterShape = cute::Shape<cute::_1, cute::_1, cute::_1>;

using CollectiveEpilogue = typename cutlass::epilogue::collective::CollectiveBuilder<
    cutlass::arch::Sm100, cutlass::arch::OpClassTensorOp,
    TileShape, ClusterShape,
    cutlass::epilogue::collective::EpilogueTileAuto,
    Acc, Acc,
    ElemCD, cutlass::layout::RowMajor, 128 / cutlass::sizeof_bits<ElemCD>::value,
    ElemCD, cutlass::layout::RowMajor, 128 / cutlass::sizeof_bits<ElemCD>::value,
    cutlass::epilogue::collective::EpilogueScheduleAuto
  >::CollectiveOp;

using CollectiveMainloop = typename cutlass::gemm::collective::CollectiveBuilder<
    cutlass::arch::Sm100, cutlass::arch::OpClassTensorOp,
    ElemA, cutlass::layout::RowMajor, 128 / cutlass::sizeof_bits<ElemA>::value,
    ElemB, cutlass::layout::ColumnMajor, 128 / cutlass::sizeof_bits<ElemB>::value,
    Acc,
    TileShape, ClusterShape,
    cutlass::gemm::collective::StageCount<4>,
    cutlass::gemm::collective::KernelScheduleAuto
  >::CollectiveOp;

using GemmKernel = cutlass::gemm::kernel::GemmUniversal<
    cute::Shape<int,int,int,int>,
    CollectiveMainloop,
    CollectiveEpilogue
>;
using Gemm = cutlass::gemm::device::GemmUniversalAdapter<GemmKernel>;

// Force the device kernel symbol into the cubin without needing a host main.
auto* _anchor = &cutlass::device_kernel<GemmKernel>;


// ===== COMPILED SASS (sm_100a) =====

	.target	sm_100a

	.elftype	@"ET_EXEC"


//--------------------- .note.nv.tkinfo           --------------------------
	.section	.note.nv.tkinfo,"",@"SHT_NOTE"
	.sectionflags	@"SHF_NOTE_NV_TKINFO"
	.tkinfo
        /*0018*/ 	.word	0x00000002
        /*0030*/ 	.string	""
        /*0030*/ 	.string	"ptxas"
        /*0030*/ 	.string	"Cuda compilation tools, release 13.0, V13.0.88"
        /*0030*/ 	.string	"Build cuda_13.0.r13.0/compiler.36424714_0"
        /*0030*/ 	.string	"-arch sm_100a -m 64 "



//--------------------- .note.nv.cuinfo           --------------------------
	.section	.note.nv.cuinfo,"",@"SHT_NOTE"
	.sectionflags	@"SHF_NOTE_NV_CUINFO"
        /*0018*/ 	.short	0x0002
        /*001a*/ 	.short	0x0064
        /*001c*/ 	.short	0x0082
	.zero		2


//--------------------- .nv.info                  --------------------------
	.section	.nv.info,"",@"SHT_CUDA_INFO"
	.align	4


	//----- nvinfo : EIATTR_REGCOUNT
	.align		4
        /*0000*/ 	.byte	0x04, 0x2f
        /*0002*/ 	.short	(.L_19 - .L_18)
	.align		4
.L_18:
        /*0004*/ 	.word	index@(_ZN7cutlass13device_kernelINS_4gemm6kernel13GemmUniversalIN4cute5tupleIJiiiiEEENS1_10collective13CollectiveMmaINS1_35MainloopSm100TmaUmmaWarpSpecializedILi4ELi2ELi4ENS5_IJNS4_1CILi1EEESB_SB_EEEEENS5_IJNSA_ILi64EEENSA_ILi128EEESF_EEENS_10bfloat16_tENS5_IJlSB_lEEESH_SI_NS4_8TiledMMAINS4_8MMA_AtomIJNS4_20SM100_MMA_F16BF16_SSISH_SH_fLi64ELi128ELNS4_4UMMA5MajorE0ELSN_0ELNSM_7ScaleInE0ELSO_0EEEEEENS4_6LayoutISC_NS5_IJNSA_ILi0EEESS_SS_EEEEENS5_IJNS4_10UnderscoreESV_SV_EEEEENS4_13SM90_TMA_LOADENS4_14ComposedLayoutINS4_7SwizzleILi3ELi4ELi3EEENS4_18smem_ptr_flag_bitsILi16EEENSR_INS5_IJNSA_ILi8EEESE_EEENS5_IJSE_SB_EEEEEEEvNS4_8identityESY_S18_vS19_EENS_8epilogue10collective18CollectiveEpilogueINS1B_23Sm100TmaWarpSpecializedILi4ELi2ELi16ELb1ELb0EEEJSG_NS5_IJNSR_ISE_SB_EENSR_INSA_ILi32EEESB_EEEEESH_SI_SH_SI_NS1B_6fusion15FusionCallbacksIS1F_NS1K_17LinearCombinationISH_fSH_fLNS_15FloatRoundStyleE2EEESG_S1J_JEEENS4_5SM1004TMEM4LOAD26SM100_TMEM_LOAD_16dp256b4xESY_NSZ_INS10_ILi2ELi4ELi3EEES13_NSR_INS5_IJS14_S1H_EEENS5_IJS1H_SB_EEEEEEENS4_17SM75_U32x4_LDSM_NENS4_14SM90_TMA_STOREES1Y_NS4_17SM90_U32x4_STSM_NENS4_39AutoVectorizingCopyWithAssumedAlignmentILi128EEEEEEvvEEEEvNT_6ParamsE)
        /*0008*/ 	.word	0x0000005b


	//----- nvinfo : EIATTR_FRAME_SIZE
	.align		4
.L_19:
        /*000c*/ 	.byte	0x04, 0x11
        /*000e*/ 	.short	(.L_21 - .L_20)
	.align		4
.L_20:
        /*0010*/ 	.word	index@($__internal_2_$__cuda_sm10x_tcgen05_guardrail_trap_unallocated_columns_being_dealloced)
        /*0014*/ 	.word	0x00000000


	//----- nvinfo : EIATTR_FRAME_SIZE
	.align		4
.L_21:
        /*0018*/ 	.byte	0x04, 0x11
        /*001a*/ 	.short	(.L_23 - .L_22)
	.align		4
.L_22:
        /*001c*/ 	.word	index@($__internal_1_$__cuda_sm10x_tcgen05_guardrail_trap_phase_invalid_during_alloc)
        /*0020*/ 	.word	0x00000000


	//----- nvinfo : EIATTR_FRAME_SIZE
	.align		4
.L_23:
        /*0024*/ 	.byte	0x04, 0x11
        /*0026*/ 	.short	(.L_25 - .L_24)
	.align		4
.L_24:
        /*0028*/ 	.word	index@($__internal_0_$__cuda_sm10x_tcgen05_guardrail_trap_col_being_dealloced_not_returned_by_alloc)
        /*002c*/ 	.word	0x00000000


	//----- nvinfo : EIATTR_FRAME_SIZE
	.align		4
.L_25:
        /*0030*/ 	.byte	0x04, 0x11
        /*0032*/ 	.short	(.L_27 - .L_26)
	.align		4
.L_26:
        /*0034*/ 	.word	index@(_ZN7cutlass13device_kernelINS_4gemm6kernel13GemmUniversalIN4cute5tupleIJiiiiEEENS1_10collective13CollectiveMmaINS1_35MainloopSm100TmaUmmaWarpSpecializedILi4ELi2ELi4ENS5_IJNS4_1CILi1EEESB_SB_EEEEENS5_IJNSA_ILi64EEENSA_ILi128EEESF_EEENS_10bfloat16_tENS5_IJlSB_lEEESH_SI_NS4_8TiledMMAINS4_8MMA_AtomIJNS4_20SM100_MMA_F16BF16_SSISH_SH_fLi64ELi128ELNS4_4UMMA5MajorE0ELSN_0ELNSM_7ScaleInE0ELSO_0EEEEEENS4_6LayoutISC_NS5_IJNSA_ILi0EEESS_SS_EEEEENS5_IJNS4_10UnderscoreESV_SV_EEEEENS4_13SM90_TMA_LOADENS4_14ComposedLayoutINS4_7SwizzleILi3ELi4ELi3EEENS4_18smem_ptr_flag_bitsILi16EEENSR_INS5_IJNSA_ILi8EEESE_EEENS5_IJSE_SB_EEEEEEEvNS4_8identityESY_S18_vS19_EENS_8epilogue10collective18CollectiveEpilogueINS1B_23Sm100TmaWarpSpecializedILi4ELi2ELi16ELb1ELb0EEEJSG_NS5_IJNSR_ISE_SB_EENSR_INSA_ILi32EEESB_EEEEESH_SI_SH_SI_NS1B_6fusion15FusionCallbacksIS1F_NS1K_17LinearCombinationISH_fSH_fLNS_15FloatRoundStyleE2EEESG_S1J_JEEENS4_5SM1004TMEM4LOAD26SM100_TMEM_LOAD_16dp256b4xESY_NSZ_INS10_ILi2ELi4ELi3EEES13_NSR_INS5_IJS14_S1H_EEENS5_IJS1H_SB_EEEEEEENS4_17SM75_U32x4_LDSM_NENS4_14SM90_TMA_STOREES1Y_NS4_17SM90_U32x4_STSM_NENS4_39AutoVectorizingCopyWithAssumedAlignmentILi128EEEEEEvvEEEEvNT_6ParamsE)
        /*0038*/ 	.word	0x00000000


	//----- nvinfo : EIATTR_MIN_STACK_SIZE
	.align		4
.L_27:
        /*003c*/ 	.byte	0x04, 0x12
        /*003e*/ 	.short	(.L_29 - .L_28)
	.align		4
.L_28:
        /*0040*/ 	.word	index@(_ZN7cutlass13device_kernelINS_4gemm6kernel13GemmUniversalIN4cute5tupleIJiiiiEEENS1_10collective13CollectiveMmaINS1_35MainloopSm100TmaUmmaWarpSpecializedILi4ELi2ELi4ENS5_IJNS4_1CILi1EEESB_SB_EEEEENS5_IJNSA_ILi64EEENSA_ILi128EEESF_EEENS_10bfloat16_tENS5_IJlSB_lEEESH_SI_NS4_8TiledMMAINS4_8MMA_AtomIJNS4_20SM100_MMA_F16BF16_SSISH_SH_fLi64ELi128ELNS4_4UMMA5MajorE0ELSN_0ELNSM_7ScaleInE0ELSO_0EEEEEENS4_6LayoutISC_NS5_IJNSA_ILi0EEESS_SS_EEEEENS5_IJNS4_10UnderscoreESV_SV_EEEEENS4_13SM90_TMA_LOADENS4_14ComposedLayoutINS4_7SwizzleILi3ELi4ELi3EEENS4_18smem_ptr_flag_bitsILi16EEENSR_INS5_IJNSA_ILi8EEESE_EEENS5_IJSE_SB_EEEEEEEvNS4_8identityESY_S18_vS19_EENS_8epilogue10collective18CollectiveEpilogueINS1B_23Sm100TmaWarpSpecializedILi4ELi2ELi16ELb1ELb0EEEJSG_NS5_IJNSR_ISE_SB_EENSR_INSA_ILi32EEESB_EEEEESH_SI_SH_SI_NS1B_6fusion15FusionCallbacksIS1F_NS1K_17LinearCombinationISH_fSH_fLNS_15FloatRoundStyleE2EEESG_S1J_JEEENS4_5SM1004TMEM4LOAD26SM100_TMEM_LOAD_16dp256b4xESY_NSZ_INS10_ILi2ELi4ELi3EEES13_NSR_INS5_IJS14_S1H_EEENS5_IJS1H_SB_EEEEEEENS4_17SM75_U32x4_LDSM_NENS4_14SM90_TMA_STOREES1Y_NS4_17SM90_U32x4_STSM_NENS4_39AutoVectorizingCopyWithAssumedAlignmentILi128EEEEEEvvEEEEvNT_6ParamsE)
        /*0044*/ 	.word	0x00000000
.L_29:


//--------------------- .nv.compat                --------------------------
	.section	.nv.compat,"",@"SHT_CUDA_COMPAT_INFO"
	.align	4
        /*0000*/ 	.byte	0x02, 0x09, 0x01, 0x00, 0x02, 0x02, 0x02, 0x00, 0x02, 0x05, 0x05, 0x00, 0x03, 0x07, 0x01, 0x01
        /*0010*/ 	.byte	0x02, 0x03, 0x01, 0x00, 0x02, 0x06, 0x01, 0x00, 0x04, 0x0b, 0x08, 0x00, 0x09, 0x00, 0x00, 0x00
        /*0020*/ 	.byte	0x00, 0x00, 0x00, 0x00


//--------------------- .nv.info._ZN7cutlass13device_kernelINS_4gemm6kernel13GemmUniversalIN4cute5tupleIJiiiiEEENS1_10collective13CollectiveMmaINS1_35MainloopSm100TmaUmmaWarpSpecializedILi4ELi2ELi4ENS5_IJNS4_1CILi1EEESB_SB_EEEEENS5_IJNSA_ILi64EEENSA_ILi128EEESF_EEENS_10bfloat16_tENS5_IJlSB_lEEESH_SI_NS4_8TiledMMAINS4_8MMA_AtomIJNS4_20SM100_MMA_F16BF16_SSISH_SH_fLi64ELi128ELNS4_4UMMA5MajorE0ELSN_0ELNSM_7ScaleInE0ELSO_0EEEEEENS4_6LayoutISC_NS5_IJNSA_ILi0EEESS_SS_EEEEENS5_IJNS4_10UnderscoreESV_SV_EEEEENS4_13SM90_TMA_LOADENS4_14ComposedLayoutINS4_7SwizzleILi3ELi4ELi3EEENS4_18smem_ptr_flag_bitsILi16EEENSR_INS5_IJNSA_ILi8EEESE_EEENS5_IJSE_SB_EEEEEEEvNS4_8identityESY_S18_vS19_EENS_8epilogue10collective18CollectiveEpilogueINS1B_23Sm100TmaWarpSpecializedILi4ELi2ELi16ELb1ELb0EEEJSG_NS5_IJNSR_ISE_SB_EENSR_INSA_ILi32EEESB_EEEEESH_SI_SH_SI_NS1B_6fusion15FusionCallbacksIS1F_NS1K_17LinearCombinationISH_fSH_fLNS_15FloatRoundStyleE2EEESG_S1J_JEEENS4_5SM1004TMEM4LOAD26SM100_TMEM_LOAD_16dp256b4xESY_NSZ_INS10_ILi2ELi4ELi3EEES13_NSR_INS5_IJS14_S1H_EEENS5_IJS1H_SB_EEEEEEENS4_17SM75_U32x4_LDSM_NENS4_14SM90_TMA_STOREES1Y_NS4_17SM90_U32x4_STSM_NENS4_39AutoVectorizingCopyWithAssumedAlignmentILi128EEEEEEvvEEEEvNT_6ParamsE --------------------------
	.section	.nv.info._ZN7cutlass13device_kernelINS_4gemm6kernel13GemmUniversalIN4cute5tupleIJiiiiEEENS1_10collective13CollectiveMmaINS1_35MainloopSm100TmaUmmaWarpSpecializedILi4ELi2ELi4ENS5_IJNS4_1CILi1EEESB_SB_EEEEENS5_IJNSA_ILi64EEENSA_ILi128EEESF_EEENS_10bfloat16_tENS5_IJlSB_lEEESH_SI_NS4_8TiledMMAINS4_8MMA_AtomIJNS4_20SM100_MMA_F16BF16_SSISH_SH_fLi64ELi128ELNS4_4UMMA5MajorE0ELSN_0ELNSM_7ScaleInE0ELSO_0EEEEEENS4_6LayoutISC_NS5_IJNSA_ILi0EEESS_SS_EEEEENS5_IJNS4_10UnderscoreESV_SV_EEEEENS4_13SM90_TMA_LOADENS4_14ComposedLayoutINS4_7SwizzleILi3ELi4ELi3EEENS4_18smem_ptr_flag_bitsILi16EEENSR_INS5_IJNSA_ILi8EEESE_EEENS5_IJSE_SB_EEEEEEEvNS4_8identityESY_S18_vS19_EENS_8epilogue10collective18CollectiveEpilogueINS1B_23Sm100TmaWarpSpecializedILi4ELi2ELi16ELb1ELb0EEEJSG_NS5_IJNSR_ISE_SB_EENSR_INSA_ILi32EEESB_EEEEESH_SI_SH_SI_NS1B_6fusion15FusionCallbacksIS1F_NS1K_17LinearCombinationISH_fSH_fLNS_15FloatRoundStyleE2EEESG_S1J_JEEENS4_5SM1004TMEM4LOAD26SM100_TMEM_LOAD_16dp256b4xESY_NSZ_INS10_ILi2ELi4ELi3EEES13_NSR_INS5_IJS14_S1H_EEENS5_IJS1H_SB_EEEEEEENS4_17SM75_U32x4_LDSM_NENS4_14SM90_TMA_STOREES1Y_NS4_17SM90_U32x4_STSM_NENS4_39AutoVectorizingCopyWithAssumedAlignmentILi128EEEEEEvvEEEEvNT_6ParamsE,"",@"SHT_CUDA_INFO"
	.sectionflags	@""
	.align	4


	//----- nvinfo : EIATTR_CUDA_API_VERSION
	.align		4
        /*0000*/ 	.byte	0x04, 0x37
        /*0002*/ 	.short	(.L_31 - .L_30)
.L_30:
        /*0004*/ 	.word	0x00000082


	//----- nvinfo : EIATTR_KPARAM_INFO
	.align		4
.L_31:
        /*0008*/ 	.byte	0x04, 0x17
        /*000a*/ 	.short	(.L_33 - .L_32)
.L_32:
        /*000c*/ 	.word	0x00000000
        /*0010*/ 	.short	0x0000
        /*0012*/ 	.short	0x0000
        /*0014*/ 	.byte	0x00, 0xf0, 0x01, 0x20


	//----- nvinfo : EIATTR_AT_ENTRY_FRAGMENTS
	.align		4
.L_33:
        /*0018*/ 	.byte	0x04, 0x4f
        /*001a*/ 	.short	(.L_35 - .L_34)


	//   ....[0]....
.L_34:
        /*001c*/ 	.word	0x00000006


	//----- nvinfo : EIATTR_RESERVED_SMEM_USED
	.align		4
.L_35:
        /*0020*/ 	.byte	0x01, 0x41
	.zero		2


	//----- nvinfo : EIATTR_SPARSE_MMA_MASK
	.align		4
        /*0024*/ 	.byte	0x03, 0x50
        /*0026*/ 	.short	0x0000


	//----- nvinfo : EIATTR_TCGEN05_1CTA_USED
	.align		4
        /*0028*/ 	.byte	0x01, 0x51
	.zero		2


	//----- nvinfo : EIATTR_MAXREG_COUNT
	.align		4
        /*002c*/ 	.byte	0x03, 0x1b
        /*002e*/ 	.short	0x00ff


	//----- nvinfo : EIATTR_NUM_BARRIERS
	.align		4
        /*0030*/ 	.byte	0x02, 0x4c
        /*0032*/ 	.byte	0x07
	.zero		1


	//----- nvinfo : EIATTR_EXTERNS
	.align		4
        /*0034*/ 	.byte	0x04, 0x0f
        /*0036*/ 	.short	(.L_37 - .L_36)


	//   ....[0]....
	.align		4
.L_36:
        /*0038*/ 	.word	index@(__assertfail)


	//----- nvinfo : EIATTR_MERCURY_ISA_VERSION
	.align		4
.L_37:
        /*003c*/ 	.byte	0x03, 0x5f
        /*003e*/ 	.short	0x0101


	//----- nvinfo : EIATTR_INT_WARP_WIDE_INSTR_OFFSETS
	.align		4
        /*0040*/ 	.byte	0x04, 0x31
        /*0042*/ 	.short	(.L_39 - .L_38)


	//   ....[0]....
.L_38:
        /*0044*/ 	.word	0x00001f50


	//   ....[1]....
        /*0048*/ 	.word	0x00003bc0


	//   ....[2]....
        /*004c*/ 	.word	0x00003be0


	//   ....[3]....
        /*0050*/ 	.word	0x00003c10


	//   ....[4]....
        /*0054*/ 	.word	0x00004550


	//   ....[5]....
        /*0058*/ 	.word	0x000045c0


	//   ....[6]....
        /*005c*/ 	.word	0x000046a0


	//   ....[7]....
        /*0060*/ 	.word	0x00004720


	//   ....[8]....
        /*0064*/ 	.word	0x00004830


	//   ....[9]....
        /*0068*/ 	.word	0x000048c0


	//   ....[10]....
        /*006c*/ 	.word	0x00004aa0


	//   ....[11]....
        /*0070*/ 	.word	0x00004c00


	//----- nvinfo : EIATTR_COOP_GROUP_MASK_REGIDS
	.align		4
.L_39:
        /*0074*/ 	.byte	0x04, 0x29
        /*0076*/ 	.short	(.L_41 - .L_40)


	//   ....[0]....
.L_40:
        /*0078*/ 	.word	0xffffffff


	//   ....[1]....
        /*007c*/ 	.word	0xffffffff


	//   ....[2]....
        /*0080*/ 	.word	0xffffffff


	//   ....[3]....
        /*0084*/ 	.word	0xffffffff


	//   ....[4]....
        /*0088*/ 	.word	0xffffffff


	//   ....[5]....
        /*008c*/ 	.word	0xffffffff


	//   ....[6]....
        /*0090*/ 	.word	0xffffffff


	//   ....[7]....
        /*0094*/ 	.word	0xffffffff


	//   ....[8]....
        /*0098*/ 	.word	0xffffffff


	//   ....[9]....
        /*009c*/ 	.word	0xffffffff


	//   ....[10]....
        /*00a0*/ 	.word	0xffffffff


	//   ....[11]....
        /*00a4*/ 	.word	0xffffffff


	//   ....[12]....
        /*00a8*/ 	.word	0xffffffff


	//----- nvinfo : EIATTR_COOP_GROUP_INSTR_OFFSETS
	.align		4
.L_41:
        /*00ac*/ 	.byte	0x04, 0x28
        /*00ae*/ 	.short	(.L_43 - .L_42)


	//   ....[0]....
.L_42:
        /*00b0*/ 	.word	0x00000090


	//   ....[1]....
        /*00b4*/ 	.word	0x000004d0


	//   ....[2]....
        /*00b8*/ 	.word	0x00000640


	//   ....[3]....
        /*00bc*/ 	.word	0x000007e0


	//   ....[4]....
        /*00c0*/ 	.word	0x000008e0


	//   ....[5]....
        /*00c4*/ 	.word	0x00000a50


	//   ....[6]....
        /*00c8*/ 	.word	0x00000bf0


	//   ....[7]....
        /*00cc*/ 	.word	0x00001e30


	//   ....[8]....
        /*00d0*/ 	.word	0x00002c10


	//   ....[9]....
        /*00d4*/ 	.word	0x00002e20


	//   ....[10]....
        /*00d8*/ 	.word	0x00002e50


	//   ....[11]....
        /*00dc*/ 	.word	0x00003aa0


	//   ....[12]....
        /*00e0*/ 	.word	0x00003cd0


	//----- nvinfo : EIATTR_VRC_CTA_INIT_COUNT
	.align		4
.L_43:
        /*00e4*/ 	.byte	0x02, 0x4a
        /*00e6*/ 	.byte	0x80
	.zero		1


	//----- nvinfo : EIATTR_SYSCALL_OFFSETS
	.align		4
        /*00e8*/ 	.byte	0x04, 0x46
        /*00ea*/ 	.short	(.L_45 - .L_44)


	//   ....[0]....
.L_44:
        /*00ec*/ 	.word	0x000056b0


	//   ....[1]....
        /*00f0*/ 	.word	0x000057a0


	//   ....[2]....
        /*00f4*/ 	.word	0x00005f00


	//   ....[3]....
        /*00f8*/ 	.word	0x000067b0


	//   ....[4]....
        /*00fc*/ 	.word	0x00007030


	//   ....[5]....
        /*0100*/ 	.word	0x000078b0


	//----- nvinfo : EIATTR_MBARRIER_INSTR_OFFSETS
	.align		4
.L_45:
        /*0104*/ 	.byte	0x04, 0x39
        /*0106*/ 	.short	(.L_47 - .L_46)


	//   ....[0]....
.L_46:
        /*0108*/ 	.word	0x000005b0
        /*010c*/ 	.word	0x000000ff
        /*0110*/ 	.word	0x00000000
        /*0114*/ 	.short	0x0100
        /*0116*/ 	.byte	0x05
	.zero		1


	//   ....[1]....
        /*0118*/ 	.word	0x000005c0
        /*011c*/ 	.word	0x000000ff
        /*0120*/ 	.word	0x00000020
        /*0124*/ 	.short	0x0100
        /*0126*/ 	.byte	0x05
	.zero		1


	//   ....[2]....
        /*0128*/ 	.word	0x000005d0
        /*012c*/ 	.word	0x000000ff
        /*0130*/ 	.word	0x00000008
        /*0134*/ 	.short	0x0100
        /*0136*/ 	.byte	0x05
	.zero		1


	//   ....[3]....
        /*0138*/ 	.word	0x000005e0
        /*013c*/ 	.word	0x000000ff
        /*0140*/ 	.word	0x00000028
        /*0144*/ 	.short	0x0100
        /*0146*/ 	.byte	0x05
	.zero		1


	//   ....[4]....
        /*0148*/ 	.word	0x000005f0
        /*014c*/ 	.word	0x000000ff
        /*0150*/ 	.word	0x00000010
        /*0154*/ 	.short	0x0100
        /*0156*/ 	.byte	0x05
	.zero		1


	//   ....[5]....
        /*0158*/ 	.word	0x00000600
        /*015c*/ 	.word	0x000000ff
        /*0160*/ 	.word	0x00000030
        /*0164*/ 	.short	0x0100
        /*0166*/ 	.byte	0x05
	.zero		1


	//   ....[6]....
        /*0168*/ 	.word	0x00000610
        /*016c*/ 	.word	0x000000ff
        /*0170*/ 	.word	0x00000018
        /*0174*/ 	.short	0x0100
        /*0176*/ 	.byte	0x05
	.zero		1


	//   ....[7]....
        /*0178*/ 	.word	0x00000620
        /*017c*/ 	.word	0x000000ff
        /*0180*/ 	.word	0x00000038
        /*0184*/ 	.short	0x0100
        /*0186*/ 	.byte	0x05
	.zero		1


	//   ....[8]....
        /*0188*/ 	.word	0x00000750
        /*018c*/ 	.word	0x000000ff
        /*0190*/ 	.word	0x00000040
        /*0194*/ 	.short	0x0100
        /*0196*/ 	.byte	0x07
	.zero		1


	//   ....[9]....
        /*0198*/ 	.word	0x00000760
        /*019c*/ 	.word	0x000000ff
        /*01a0*/ 	.word	0x00000060
        /*01a4*/ 	.short	0x0100
        /*01a6*/ 	.byte	0x07
	.zero		1


	//   ....[10]....
        /*01a8*/ 	.word	0x00000770
        /*01ac*/ 	.word	0x000000ff
        /*01b0*/ 	.word	0x00000048
        /*01b4*/ 	.short	0x0100
        /*01b6*/ 	.byte	0x07
	.zero		1


	//   ....[11]....
        /*01b8*/ 	.word	0x00000780
        /*01bc*/ 	.word	0x000000ff
        /*01c0*/ 	.word	0x00000068
        /*01c4*/ 	.short	0x0100
        /*01c6*/ 	.byte	0x07
	.zero		1


	//   ....[12]....
        /*01c8*/ 	.word	0x00000790
        /*01cc*/ 	.word	0x000000ff
        /*01d0*/ 	.word	0x00000050
        /*01d4*/ 	.short	0x0100
        /*01d6*/ 	.byte	0x07
	.zero		1


	//   ....[13]....
        /*01d8*/ 	.word	0x000007a0
        /*01dc*/ 	.word	0x000000ff
        /*01e0*/ 	.word	0x00000070
        /*01e4*/ 	.short	0x0100
        /*01e6*/ 	.byte	0x07
	.zero		1


	//   ....[14]....
        /*01e8*/ 	.word	0x000007b0
        /*01ec*/ 	.word	0x000000ff
        /*01f0*/ 	.word	0x00000058
        /*01f4*/ 	.short	0x0100
        /*01f6*/ 	.byte	0x07
	.zero		1


	//   ....[15]....
        /*01f8*/ 	.word	0x000007c0
        /*01fc*/ 	.word	0x000000ff
        /*0200*/ 	.word	0x00000078
        /*0204*/ 	.short	0x0100
        /*0206*/ 	.byte	0x07
	.zero		1


	//   ....[16]....
        /*0208*/ 	.word	0x000008b0
        /*020c*/ 	.word	0x000000ff
        /*0210*/ 	.word	0x00000080
        /*0214*/ 	.short	0x0100
        /*0216*/ 	.byte	0x05
	.zero		1


	//   ....[17]....
        /*0218*/ 	.word	0x000008c0
        /*021c*/ 	.word	0x000000ff
        /*0220*/ 	.word	0x00000088
        /*0224*/ 	.short	0x0100
        /*0226*/ 	.byte	0x05
	.zero		1


	//   ....[18]....
        /*0228*/ 	.word	0x00000a00
        /*022c*/ 	.word	0x000000ff
        /*0230*/ 	.word	0x00000090
        /*0234*/ 	.short	0x0100
        /*0236*/ 	.byte	0x05
	.zero		1


	//   ....[19]....
        /*0238*/ 	.word	0x00000a10
        /*023c*/ 	.word	0x000000ff
        /*0240*/ 	.word	0x000000a0
        /*0244*/ 	.short	0x0100
        /*0246*/ 	.byte	0x05
	.zero		1


	//   ....[20]....
        /*0248*/ 	.word	0x00000a20
        /*024c*/ 	.word	0x000000ff
        /*0250*/ 	.word	0x00000098
        /*0254*/ 	.short	0x0100
        /*0256*/ 	.byte	0x05
	.zero		1


	//   ....[21]....
        /*0258*/ 	.word	0x00000a30
        /*025c*/ 	.word	0x000000ff
        /*0260*/ 	.word	0x000000a8
        /*0264*/ 	.short	0x0100
        /*0266*/ 	.byte	0x05
	.zero		1


	//   ....[22]....
        /*0268*/ 	.word	0x00000b60
        /*026c*/ 	.word	0x000000ff
        /*0270*/ 	.word	0x000000b0
        /*0274*/ 	.short	0x0100
        /*0276*/ 	.byte	0x07
	.zero		1


	//   ....[23]....
        /*0278*/ 	.word	0x00000b70
        /*027c*/ 	.word	0x000000ff
        /*0280*/ 	.word	0x000000d0
        /*0284*/ 	.short	0x0100
        /*0286*/ 	.byte	0x07
	.zero		1


	//   ....[24]....
        /*0288*/ 	.word	0x00000b80
        /*028c*/ 	.word	0x000000ff
        /*0290*/ 	.word	0x000000b8
        /*0294*/ 	.short	0x0100
        /*0296*/ 	.byte	0x07
	.zero		1


	//   ....[25]....
        /*0298*/ 	.word	0x00000b90
        /*029c*/ 	.word	0x000000ff
        /*02a0*/ 	.word	0x000000d8
        /*02a4*/ 	.short	0x0100
        /*02a6*/ 	.byte	0x07
	.zero		1


	//   ....[26]....
        /*02a8*/ 	.word	0x00000ba0
        /*02ac*/ 	.word	0x000000ff
        /*02b0*/ 	.word	0x000000c0
        /*02b4*/ 	.short	0x0100
        /*02b6*/ 	.byte	0x07
	.zero		1


	//   ....[27]....
        /*02b8*/ 	.word	0x00000bb0
        /*02bc*/ 	.word	0x000000ff
        /*02c0*/ 	.word	0x000000e0
        /*02c4*/ 	.short	0x0100
        /*02c6*/ 	.byte	0x07
	.zero		1


	//   ....[28]....
        /*02c8*/ 	.word	0x00000bc0
        /*02cc*/ 	.word	0x000000ff
        /*02d0*/ 	.word	0x000000c8
        /*02d4*/ 	.short	0x0100
        /*02d6*/ 	.byte	0x07
	.zero		1


	//   ....[29]....
        /*02d8*/ 	.word	0x00000bd0
        /*02dc*/ 	.word	0x000000ff
        /*02e0*/ 	.word	0x000000e8
        /*02e4*/ 	.short	0x0100
        /*02e6*/ 	.byte	0x07
	.zero		1


	//   ....[30]....
        /*02e8*/ 	.word	0x00000cc0
        /*02ec*/ 	.word	0x000000ff
        /*02f0*/ 	.word	0x000000f0
        /*02f4*/ 	.short	0x0100
        /*02f6*/ 	.byte	0x05
	.zero		1


	//   ....[31]....
        /*02f8*/ 	.word	0x00000cd0
        /*02fc*/ 	.word	0x000000ff
        /*0300*/ 	.word	0x00000100
        /*0304*/ 	.short	0x0100
        /*0306*/ 	.byte	0x05
	.zero		1


	//   ....[32]....
        /*0308*/ 	.word	0x00000ce0
        /*030c*/ 	.word	0x000000ff
        /*0310*/ 	.word	0x000000f8
        /*0314*/ 	.short	0x0100
        /*0316*/ 	.byte	0x05
	.zero		1


	//   ....[33]....
        /*0318*/ 	.word	0x00000cf0
        /*031c*/ 	.word	0x000000ff
        /*0320*/ 	.word	0x00000108
        /*0324*/ 	.short	0x0100
        /*0326*/ 	.byte	0x05
	.zero		1


	//   ....[34]....
        /*0328*/ 	.word	0x000015d0
        /*032c*/ 	.word	0x00000003
        /*0330*/ 	.word	0x00000100
        /*0334*/ 	.short	0x010a
        /*0336*/ 	.byte	0xff
	.zero		1


	//   ....[35]....
        /*0338*/ 	.word	0x00001600
        /*033c*/ 	.word	0x00000003
        /*0340*/ 	.word	0x000000f0
        /*0344*/ 	.short	0x0101
        /*0346*/ 	.byte	0xff
	.zero		1


	//   ....[36]....
        /*0348*/ 	.word	0x000016d0
        /*034c*/ 	.word	0x000000ff
        /*0350*/ 	.word	0x00000020
        /*0354*/ 	.short	0x010a
        /*0356*/ 	.byte	0x08
	.zero		1


	//   ....[37]....
        /*0358*/ 	.word	0x00001770
        /*035c*/ 	.word	0x000000ff
        /*0360*/ 	.word	0x00000020
        /*0364*/ 	.short	0x010a
        /*0366*/ 	.byte	0x21
	.zero		1


	//   ....[38]....
        /*0368*/ 	.word	0x000018c0
        /*036c*/ 	.word	0x000000ff
        /*0370*/ 	.word	0x00000020
        /*0374*/ 	.short	0x010a
        /*0376*/ 	.byte	0x08
	.zero		1


	//   ....[39]....
        /*0378*/ 	.word	0x00001a90
        /*037c*/ 	.word	0x000000ff
        /*0380*/ 	.word	0x00000088
        /*0384*/ 	.short	0x0101
        /*0386*/ 	.byte	0x04
	.zero		1


	//   ....[40]....
        /*0388*/ 	.word	0x00001ab0
        /*038c*/ 	.word	0x000000ff
        /*0390*/ 	.word	0x00000020
        /*0394*/ 	.short	0x010a
        /*0396*/ 	.byte	0x08
	.zero		1


	//   ....[41]....
        /*0398*/ 	.word	0x00001b30
        /*039c*/ 	.word	0x000000ff
        /*03a0*/ 	.word	0x00000020
        /*03a4*/ 	.short	0x010a
        /*03a6*/ 	.byte	0x21
	.zero		1


	//   ....[42]....
        /*03a8*/ 	.word	0x00001c80
        /*03ac*/ 	.word	0x000000ff
        /*03b0*/ 	.word	0x00000020
        /*03b4*/ 	.short	0x010a
        /*03b6*/ 	.byte	0x08
	.zero		1


	//   ....[43]....
        /*03b8*/ 	.word	0x00001e60
        /*03bc*/ 	.word	0x00000002
        /*03c0*/ 	.word	0x00000090
        /*03c4*/ 	.short	0x010a
        /*03c6*/ 	.byte	0xff
	.zero		1


	//   ....[44]....
        /*03c8*/ 	.word	0x00001f20
        /*03cc*/ 	.word	0x00000002
        /*03d0*/ 	.word	0x00000000
        /*03d4*/ 	.short	0x0101
        /*03d6*/ 	.byte	0xff
	.zero		1


	//   ....[45]....
        /*03d8*/ 	.word	0x00002480
        /*03dc*/ 	.word	0x000000ff
        /*03e0*/ 	.word	0x00000000
        /*03e4*/ 	.short	0x010a
        /*03e6*/ 	.byte	0x05
	.zero		1


	//   ....[46]....
        /*03e8*/ 	.word	0x00002510
        /*03ec*/ 	.word	0x000000ff
        /*03f0*/ 	.word	0x00000000
        /*03f4*/ 	.short	0x010a
        /*03f6*/ 	.byte	0x05
	.zero		1


	//   ....[47]....
        /*03f8*/ 	.word	0x000025a0
        /*03fc*/ 	.word	0x000000ff
        /*0400*/ 	.word	0x00000000
        /*0404*/ 	.short	0x010a
        /*0406*/ 	.byte	0x05
	.zero		1


	//   ....[48]....
        /*0408*/ 	.word	0x00002640
        /*040c*/ 	.word	0x00000000
        /*0410*/ 	.word	0x00000000
        /*0414*/ 	.short	0x010a
        /*0416*/ 	.byte	0xff
	.zero		1


	//   ....[49]....
        /*0418*/ 	.word	0x00002760
        /*041c*/ 	.word	0x00000000
        /*0420*/ 	.word	0x000000f0
        /*0424*/ 	.short	0x010a
        /*0426*/ 	.byte	0xff
	.zero		1


	//   ....[50]....
        /*0428*/ 	.word	0x000027c0
        /*042c*/ 	.word	0x00000004
        /*0430*/ 	.word	0x00000000
        /*0434*/ 	.short	0x0101
        /*0436*/ 	.byte	0xff
	.zero		1


	//   ....[51]....
        /*0438*/ 	.word	0x000027e0
        /*043c*/ 	.word	0x000000ff
        /*0440*/ 	.word	0x000000a0
        /*0444*/ 	.short	0x010a
        /*0446*/ 	.byte	0x05
	.zero		1


	//   ....[52]....
        /*0448*/ 	.word	0x00002900
        /*044c*/ 	.word	0x00000000
        /*0450*/ 	.word	0x00000090
        /*0454*/ 	.short	0x010a
        /*0456*/ 	.byte	0xff
	.zero		1


	//   ....[53]....
        /*0458*/ 	.word	0x00002a10
        /*045c*/ 	.word	0x00000000
        /*0460*/ 	.word	0x00000000
        /*0464*/ 	.short	0x0101
        /*0466*/ 	.byte	0xff
	.zero		1


	//   ....[54]....
        /*0468*/ 	.word	0x00002aa0
        /*046c*/ 	.word	0x000000ff
        /*0470*/ 	.word	0x000000a0
        /*0474*/ 	.short	0x0106
        /*0476*/ 	.byte	0x05
	.zero		1


	//   ....[55]....
        /*0478*/ 	.word	0x00002ac0
        /*047c*/ 	.word	0x000000ff
        /*0480*/ 	.word	0x000000a0
        /*0484*/ 	.short	0x010a
        /*0486*/ 	.byte	0x05
	.zero		1


	//   ....[56]....
        /*0488*/ 	.word	0x00002b50
        /*048c*/ 	.word	0x000000ff
        /*0490*/ 	.word	0x000000a0
        /*0494*/ 	.short	0x0106
        /*0496*/ 	.byte	0x04
	.zero		1


	//   ....[57]....
        /*0498*/ 	.word	0x00002b90
        /*049c*/ 	.word	0x00000000
        /*04a0*/ 	.word	0x000000a0
        /*04a4*/ 	.short	0x010a
        /*04a6*/ 	.byte	0xff
	.zero		1


	//   ....[58]....
        /*04a8*/ 	.word	0x00003150
        /*04ac*/ 	.word	0x00000000
        /*04b0*/ 	.word	0x00000090
        /*04b4*/ 	.short	0x010a
        /*04b6*/ 	.byte	0xff
	.zero		1


	//   ....[59]....
        /*04b8*/ 	.word	0x00003260
        /*04bc*/ 	.word	0x00000003
        /*04c0*/ 	.word	0x00000000
        /*04c4*/ 	.short	0x0101
        /*04c6*/ 	.byte	0xff
	.zero		1


	//   ....[60]....
        /*04c8*/ 	.word	0x00003270
        /*04cc*/ 	.word	0x000000ff
        /*04d0*/ 	.word	0x00000000
        /*04d4*/ 	.short	0x010a
        /*04d6*/ 	.byte	0x07
	.zero		1


	//   ....[61]....
        /*04d8*/ 	.word	0x000032f0
        /*04dc*/ 	.word	0x000000ff
        /*04e0*/ 	.word	0x000000d0
        /*04e4*/ 	.short	0x010a
        /*04e6*/ 	.byte	0x06
	.zero		1


	//   ....[62]....
        /*04e8*/ 	.word	0x000033c0
        /*04ec*/ 	.word	0x000000ff
        /*04f0*/ 	.word	0x00000000
        /*04f4*/ 	.short	0x010a
        /*04f6*/ 	.byte	0x0b
	.zero		1


	//   ....[63]....
        /*04f8*/ 	.word	0x000034f0
        /*04fc*/ 	.word	0x000000ff
        /*0500*/ 	.word	0x00000000
        /*0504*/ 	.short	0x010a
        /*0506*/ 	.byte	0x22
	.zero		1


	//   ....[64]....
        /*0508*/ 	.word	0x000038d0
        /*050c*/ 	.word	0x000000ff
        /*0510*/ 	.word	0x00000000
        /*0514*/ 	.short	0x010a
        /*0516*/ 	.byte	0x06
	.zero		1


	//   ....[65]....
        /*0518*/ 	.word	0x00003960
        /*051c*/ 	.word	0x000000ff
        /*0520*/ 	.word	0x00000000
        /*0524*/ 	.short	0x010a
        /*0526*/ 	.byte	0x06
	.zero		1


	//   ....[66]....
        /*0528*/ 	.word	0x000039f0
        /*052c*/ 	.word	0x000000ff
        /*0530*/ 	.word	0x00000000
        /*0534*/ 	.short	0x010a
        /*0536*/ 	.byte	0x06
	.zero		1


	//   ....[67]....
        /*0538*/ 	.word	0x00003a80
        /*053c*/ 	.word	0x000000ff
        /*0540*/ 	.word	0x00000000
        /*0544*/ 	.short	0x010a
        /*0546*/ 	.byte	0x07
	.zero		1


	//   ....[68]....
        /*0548*/ 	.word	0x00003f00
        /*054c*/ 	.word	0x00000000
        /*0550*/ 	.word	0x00000090
        /*0554*/ 	.short	0x010a
        /*0556*/ 	.byte	0xff
	.zero		1


	//   ....[69]....
        /*0558*/ 	.word	0x00003fc0
        /*055c*/ 	.word	0x00000000
        /*0560*/ 	.word	0x00000000
        /*0564*/ 	.short	0x0101
        /*0566*/ 	.byte	0xff
	.zero		1


	//   ....[70]....
        /*0568*/ 	.word	0x000042e0
        /*056c*/ 	.word	0x000000ff
        /*0570*/ 	.word	0x00000088
        /*0574*/ 	.short	0x010a
        /*0576*/ 	.byte	0x07
	.zero		1


	//   ....[71]....
        /*0578*/ 	.word	0x000044d0
        /*057c*/ 	.word	0x000000ff
        /*0580*/ 	.word	0x00000060
        /*0584*/ 	.short	0x010a
        /*0586*/ 	.byte	0x07
	.zero		1


	//   ....[72]....
        /*0588*/ 	.word	0x00004640
        /*058c*/ 	.word	0x000000ff
        /*0590*/ 	.word	0x00000040
        /*0594*/ 	.short	0x010b
        /*0596*/ 	.byte	0x07
	.zero		1


	//   ....[73]....
        /*0598*/ 	.word	0x00004650
        /*059c*/ 	.word	0x000000ff
        /*05a0*/ 	.word	0x00000000
        /*05a4*/ 	.short	0x0101
        /*05a6*/ 	.byte	0x08
	.zero		1


	//   ....[74]....
        /*05a8*/ 	.word	0x00004670
        /*05ac*/ 	.word	0x000000ff
        /*05b0*/ 	.word	0x00000068
        /*05b4*/ 	.short	0x010a
        /*05b6*/ 	.byte	0x07
	.zero		1


	//   ....[75]....
        /*05b8*/ 	.word	0x000047d0
        /*05bc*/ 	.word	0x000000ff
        /*05c0*/ 	.word	0x00000048
        /*05c4*/ 	.short	0x010b
        /*05c6*/ 	.byte	0x07
	.zero		1


	//   ....[76]....
        /*05c8*/ 	.word	0x000047e0
        /*05cc*/ 	.word	0x000000ff
        /*05d0*/ 	.word	0x00000000
        /*05d4*/ 	.short	0x0101
        /*05d6*/ 	.byte	0x08
	.zero		1


	//   ....[77]....
        /*05d8*/ 	.word	0x000047f0
        /*05dc*/ 	.word	0x000000ff
        /*05e0*/ 	.word	0x00000070
        /*05e4*/ 	.short	0x010a
        /*05e6*/ 	.byte	0x07
	.zero		1


	//   ....[78]....
        /*05e8*/ 	.word	0x00004990
        /*05ec*/ 	.word	0x000000ff
        /*05f0*/ 	.word	0x00000050
        /*05f4*/ 	.short	0x010b
        /*05f6*/ 	.byte	0x07
	.zero		1


	//   ....[79]....
        /*05f8*/ 	.word	0x00004a00
        /*05fc*/ 	.word	0x000000ff
        /*0600*/ 	.word	0x00000000
        /*0604*/ 	.short	0x0101
        /*0606*/ 	.byte	0x08
	.zero		1


	//   ....[80]....
        /*0608*/ 	.word	0x00004a30
        /*060c*/ 	.word	0x000000ff
        /*0610*/ 	.word	0x00000078
        /*0614*/ 	.short	0x010a
        /*0616*/ 	.byte	0x07
	.zero		1


	//   ....[81]....
        /*0618*/ 	.word	0x00004c40
        /*061c*/ 	.word	0x000000ff
        /*0620*/ 	.word	0x00000058
        /*0624*/ 	.short	0x010b
        /*0626*/ 	.byte	0x07
	.zero		1


	//   ....[82]....
        /*0628*/ 	.word	0x00004c60
        /*062c*/ 	.word	0x000000ff
        /*0630*/ 	.word	0x00000000
        /*0634*/ 	.short	0x0101
        /*0636*/ 	.byte	0x0d
	.zero		1


	//   ....[83]....
        /*0638*/ 	.word	0x00004c90
        /*063c*/ 	.word	0x000000ff
        /*0640*/ 	.word	0x00000060
        /*0644*/ 	.short	0x010a
        /*0646*/ 	.byte	0x07
	.zero		1


	//   ....[84]....
        /*0648*/ 	.word	0x00004cb0
        /*064c*/ 	.word	0x000000ff
        /*0650*/ 	.word	0x00000068
        /*0654*/ 	.short	0x010a
        /*0656*/ 	.byte	0x07
	.zero		1


	//   ....[85]....
        /*0658*/ 	.word	0x00004cd0
        /*065c*/ 	.word	0x000000ff
        /*0660*/ 	.word	0x00000070
        /*0664*/ 	.short	0x010a
        /*0666*/ 	.byte	0x07
	.zero		1


	//   ....[86]....
        /*0668*/ 	.word	0x00004d10
        /*066c*/ 	.word	0x00000000
        /*0670*/ 	.word	0x00000078
        /*0674*/ 	.short	0x010a
        /*0676*/ 	.byte	0xff
	.zero		1


	//   ....[87]....
        /*0678*/ 	.word	0x00005070
        /*067c*/ 	.word	0x00000000
        /*0680*/ 	.word	0x00000090
        /*0684*/ 	.short	0x010a
        /*0686*/ 	.byte	0xff
	.zero		1


	//   ....[88]....
        /*0688*/ 	.word	0x00005180
        /*068c*/ 	.word	0x00000000
        /*0690*/ 	.word	0x00000000
        /*0694*/ 	.short	0x0101
        /*0696*/ 	.byte	0xff
	.zero		1


	//   ....[89]....
        /*0698*/ 	.word	0x00005be0
        /*069c*/ 	.word	0x000000ff
        /*06a0*/ 	.word	0x00000040
        /*06a4*/ 	.short	0x010a
        /*06a6*/ 	.byte	0x30
	.zero		1


	//   ....[90]....
        /*06a8*/ 	.word	0x00005c50
        /*06ac*/ 	.word	0x0000004f
        /*06b0*/ 	.word	0x000000b0
        /*06b4*/ 	.short	0x010a
        /*06b6*/ 	.byte	0xff
	.zero		1


	//   ....[91]....
        /*06b8*/ 	.word	0x00005d00
        /*06bc*/ 	.word	0x000000ff
        /*06c0*/ 	.word	0x00000040
        /*06c4*/ 	.short	0x010a
        /*06c6*/ 	.byte	0x30
	.zero		1


	//   ....[92]....
        /*06c8*/ 	.word	0x00005de0
        /*06cc*/ 	.word	0x0000004f
        /*06d0*/ 	.word	0x000000b0
        /*06d4*/ 	.short	0x010a
        /*06d6*/ 	.byte	0xff
	.zero		1


	//   ....[93]....
        /*06d8*/ 	.word	0x00006510
        /*06dc*/ 	.word	0x00000000
        /*06e0*/ 	.word	0x00000000
        /*06e4*/ 	.short	0x0101
        /*06e6*/ 	.byte	0xff
	.zero		1


	//   ....[94]....
        /*06e8*/ 	.word	0x00006520
        /*06ec*/ 	.word	0x00000003
        /*06f0*/ 	.word	0x00000040
        /*06f4*/ 	.short	0x010a
        /*06f6*/ 	.byte	0xff
	.zero		1


	//   ....[95]....
        /*06f8*/ 	.word	0x000065e0
        /*06fc*/ 	.word	0x00000003
        /*0700*/ 	.word	0x00000040
        /*0704*/ 	.short	0x010a
        /*0706*/ 	.byte	0xff
	.zero		1


	//   ....[96]....
        /*0708*/ 	.word	0x00006d90
        /*070c*/ 	.word	0x00000026
        /*0710*/ 	.word	0x00000000
        /*0714*/ 	.short	0x0101
        /*0716*/ 	.byte	0xff
	.zero		1


	//   ....[97]....
        /*0718*/ 	.word	0x00006db0
        /*071c*/ 	.word	0x00000053
        /*0720*/ 	.word	0x00000040
        /*0724*/ 	.short	0x010a
        /*0726*/ 	.byte	0xff
	.zero		1


	//   ....[98]....
        /*0728*/ 	.word	0x00006e60
        /*072c*/ 	.word	0x00000053
        /*0730*/ 	.word	0x00000040
        /*0734*/ 	.short	0x010a
        /*0736*/ 	.byte	0xff
	.zero		1


	//   ....[99]....
        /*0738*/ 	.word	0x00007610
        /*073c*/ 	.word	0x00000026
        /*0740*/ 	.word	0x00000000
        /*0744*/ 	.short	0x0101
        /*0746*/ 	.byte	0xff
	.zero		1


	//   ....[100]....
        /*0748*/ 	.word	0x00007630
        /*074c*/ 	.word	0x00000058
        /*0750*/ 	.word	0x00000040
        /*0754*/ 	.short	0x010a
        /*0756*/ 	.byte	0xff
	.zero		1


	//   ....[101]....
        /*0758*/ 	.word	0x000076e0
        /*075c*/ 	.word	0x00000058
        /*0760*/ 	.word	0x00000040
        /*0764*/ 	.short	0x010a
        /*0766*/ 	.byte	0xff
	.zero		1


	//   ....[102]....
        /*0768*/ 	.word	0x00007a20
        /*076c*/ 	.word	0x000000ff
        /*0770*/ 	.word	0x00000000
        /*0774*/ 	.short	0x0101
        /*0776*/ 	.byte	0x05
	.zero		1


	//   ....[103]....
        /*0778*/ 	.word	0x00007ef0
        /*077c*/ 	.word	0x00000002
        /*0780*/ 	.word	0x00000000
        /*0784*/ 	.short	0x0101
        /*0786*/ 	.byte	0xff
	.zero		1


	//   ....[104]....
        /*0788*/ 	.word	0x00008160
        /*078c*/ 	.word	0x000000ff
        /*0790*/ 	.word	0x00000000
        /*0794*/ 	.short	0x0101
        /*0796*/ 	.byte	0x04
	.zero		1


	//   ....[105]....
        /*0798*/ 	.word	0x00008180
        /*079c*/ 	.word	0x00000003
        /*07a0*/ 	.word	0x00000100
        /*07a4*/ 	.short	0x010a
        /*07a6*/ 	.byte	0xff
	.zero		1


	//   ....[106]....
        /*07a8*/ 	.word	0x000081e0
        /*07ac*/ 	.word	0x00000002
        /*07b0*/ 	.word	0x00000020
        /*07b4*/ 	.short	0x010a
        /*07b6*/ 	.byte	0xff
	.zero		1


	//   ....[107]....
        /*07b8*/ 	.word	0x00008240
        /*07bc*/ 	.word	0x00000002
        /*07c0*/ 	.word	0x00000020
        /*07c4*/ 	.short	0x010a
        /*07c6*/ 	.byte	0xff
	.zero		1


	//   ....[108]....
        /*07c8*/ 	.word	0x00008290
        /*07cc*/ 	.word	0x00000002
        /*07d0*/ 	.word	0x00000090
        /*07d4*/ 	.short	0x010a
        /*07d6*/ 	.byte	0xff
	.zero		1


	//   ....[109]....
        /*07d8*/ 	.word	0x000082f0
        /*07dc*/ 	.word	0x00000000
        /*07e0*/ 	.word	0x00000000
        /*07e4*/ 	.short	0x010a
        /*07e6*/ 	.byte	0xff
	.zero		1


	//   ....[110]....
        /*07e8*/ 	.word	0x00008350
        /*07ec*/ 	.word	0x00000000
        /*07f0*/ 	.word	0x00000000
        /*07f4*/ 	.short	0x010a
        /*07f6*/ 	.byte	0xff
	.zero		1


	//   ....[111]....
        /*07f8*/ 	.word	0x000083b0
        /*07fc*/ 	.word	0x00000000
        /*0800*/ 	.word	0x00000000
        /*0804*/ 	.short	0x010a
        /*0806*/ 	.byte	0xff
	.zero		1


	//   ....[112]....
        /*0808*/ 	.word	0x00008400
        /*080c*/ 	.word	0x00000000
        /*0810*/ 	.word	0x000000f0
        /*0814*/ 	.short	0x010a
        /*0816*/ 	.byte	0xff
	.zero		1


	//   ....[113]....
        /*0818*/ 	.word	0x00008460
        /*081c*/ 	.word	0x00000000
        /*0820*/ 	.word	0x000000a0
        /*0824*/ 	.short	0x010a
        /*0826*/ 	.byte	0xff
	.zero		1


	//   ....[114]....
        /*0828*/ 	.word	0x000084b0
        /*082c*/ 	.word	0x00000000
        /*0830*/ 	.word	0x00000090
        /*0834*/ 	.short	0x010a
        /*0836*/ 	.byte	0xff
	.zero		1


	//   ....[115]....
        /*0838*/ 	.word	0x00008510
        /*083c*/ 	.word	0x00000000
        /*0840*/ 	.word	0x000000a0
        /*0844*/ 	.short	0x010a
        /*0846*/ 	.byte	0xff
	.zero		1


	//   ....[116]....
        /*0848*/ 	.word	0x00008560
        /*084c*/ 	.word	0x00000000
        /*0850*/ 	.word	0x00000090
        /*0854*/ 	.short	0x010a
        /*0856*/ 	.byte	0xff
	.zero		1


	//   ....[117]....
        /*0858*/ 	.word	0x000085c0
        /*085c*/ 	.word	0x00000003
        /*0860*/ 	.word	0x000000d0
        /*0864*/ 	.short	0x010a
        /*0866*/ 	.byte	0xff
	.zero		1


	//   ....[118]....
        /*0868*/ 	.word	0x00008620
        /*086c*/ 	.word	0x00000000
        /*0870*/ 	.word	0x00000000
        /*0874*/ 	.short	0x010a
        /*0876*/ 	.byte	0xff
	.zero		1


	//   ....[119]....
        /*0878*/ 	.word	0x00008680
        /*087c*/ 	.word	0x00000000
        /*0880*/ 	.word	0x00000000
        /*0884*/ 	.short	0x010a
        /*0886*/ 	.byte	0xff
	.zero		1


	//   ....[120]....
        /*0888*/ 	.word	0x000086e0
        /*088c*/ 	.word	0x00000000
        /*0890*/ 	.word	0x00000000
        /*0894*/ 	.short	0x010a
        /*0896*/ 	.byte	0xff
	.zero		1


	//   ....[121]....
        /*0898*/ 	.word	0x00008740
        /*089c*/ 	.word	0x00000000
        /*08a0*/ 	.word	0x00000000
        /*08a4*/ 	.short	0x010a
        /*08a6*/ 	.byte	0xff
	.zero		1


	//   ....[122]....
        /*08a8*/ 	.word	0x000087a0
        /*08ac*/ 	.word	0x00000000
        /*08b0*/ 	.word	0x00000000
        /*08b4*/ 	.short	0x010a
        /*08b6*/ 	.byte	0xff
	.zero		1


	//   ....[123]....
        /*08b8*/ 	.word	0x000087f0
        /*08bc*/ 	.word	0x00000000
        /*08c0*/ 	.word	0x00000090
        /*08c4*/ 	.short	0x010a
        /*08c6*/ 	.byte	0xff
	.zero		1


	//   ....[124]....
        /*08c8*/ 	.word	0x00008850
        /*08cc*/ 	.word	0x00000000
        /*08d0*/ 	.word	0x00000088
        /*08d4*/ 	.short	0x010a
        /*08d6*/ 	.byte	0xff
	.zero		1


	//   ....[125]....
        /*08d8*/ 	.word	0x000088b0
        /*08dc*/ 	.word	0x00000003
        /*08e0*/ 	.word	0x00000060
        /*08e4*/ 	.short	0x010a
        /*08e6*/ 	.byte	0xff
	.zero		1


	//   ....[126]....
        /*08e8*/ 	.word	0x00008910
        /*08ec*/ 	.word	0x00000003
        /*08f0*/ 	.word	0x00000068
        /*08f4*/ 	.short	0x010a
        /*08f6*/ 	.byte	0xff
	.zero		1


	//   ....[127]....
        /*08f8*/ 	.word	0x00008970
        /*08fc*/ 	.word	0x00000003
        /*0900*/ 	.word	0x00000070
        /*0904*/ 	.short	0x010a
        /*0906*/ 	.byte	0xff
	.zero		1


	//   ....[128]....
        /*0908*/ 	.word	0x000089d0
        /*090c*/ 	.word	0x00000003
        /*0910*/ 	.word	0x00000078
        /*0914*/ 	.short	0x010a
        /*0916*/ 	.byte	0xff
	.zero		1


	//   ....[129]....
        /*0918*/ 	.word	0x00008a30
        /*091c*/ 	.word	0x00000000
        /*0920*/ 	.word	0x00000060
        /*0924*/ 	.short	0x010a
        /*0926*/ 	.byte	0xff
	.zero		1


	//   ....[130]....
        /*0928*/ 	.word	0x00008a90
        /*092c*/ 	.word	0x00000000
        /*0930*/ 	.word	0x00000068
        /*0934*/ 	.short	0x010a
        /*0936*/ 	.byte	0xff
	.zero		1


	//   ....[131]....
        /*0938*/ 	.word	0x00008af0
        /*093c*/ 	.word	0x00000000
        /*0940*/ 	.word	0x00000070
        /*0944*/ 	.short	0x010a
        /*0946*/ 	.byte	0xff
	.zero		1


	//   ....[132]....
        /*0948*/ 	.word	0x00008b40
        /*094c*/ 	.word	0x00000000
        /*0950*/ 	.word	0x00000090
        /*0954*/ 	.short	0x010a
        /*0956*/ 	.byte	0xff
	.zero		1


	//   ....[133]....
        /*0958*/ 	.word	0x00008ba0
        /*095c*/ 	.word	0x00000002
        /*0960*/ 	.word	0x00000040
        /*0964*/ 	.short	0x010a
        /*0966*/ 	.byte	0xff
	.zero		1


	//   ....[134]....
        /*0968*/ 	.word	0x00008bf0
        /*096c*/ 	.word	0x0000004f
        /*0970*/ 	.word	0x000000b0
        /*0974*/ 	.short	0x010a
        /*0976*/ 	.byte	0xff
	.zero		1


	//   ....[135]....
        /*0978*/ 	.word	0x00008c40
        /*097c*/ 	.word	0x00000003
        /*0980*/ 	.word	0x00000040
        /*0984*/ 	.short	0x010a
        /*0986*/ 	.byte	0xff
	.zero		1


	//   ....[136]....
        /*0988*/ 	.word	0x00008c90
        /*098c*/ 	.word	0x00000053
        /*0990*/ 	.word	0x00000040
        /*0994*/ 	.short	0x010a
        /*0996*/ 	.byte	0xff
	.zero		1


	//   ....[137]....
        /*0998*/ 	.word	0x00008ce0
        /*099c*/ 	.word	0x00000058
        /*09a0*/ 	.word	0x00000040
        /*09a4*/ 	.short	0x010a
        /*09a6*/ 	.byte	0xff
	.zero		1


	//----- nvinfo : EIATTR_NUM_MBARRIERS
	.align		4
.L_47:
        /*09a8*/ 	.byte	0x03, 0x38
        /*09aa*/ 	.short	0x0022


	//----- nvinfo : EIATTR_EXIT_INSTR_OFFSETS
	.align		4
        /*09ac*/ 	.byte	0x04, 0x1c
        /*09ae*/ 	.short	(.L_49 - .L_48)


	//   ....[0]....
.L_48:
        /*09b0*/ 	.word	0x00002670


	//   ....[1]....
        /*09b4*/ 	.word	0x00002b60


	//   ....[2]....
        /*09b8*/ 	.word	0x00002bc0


	//   ....[3]....
        /*09bc*/ 	.word	0x00003ce0


	//   ....[4]....
        /*09c0*/ 	.word	0x00004d40


	//   ....[5]....
        /*09c4*/ 	.word	0x00004d80


	//   ....[6]....
        /*09c8*/ 	.word	0x00008050


	//   ....[7]....
        /*09cc*/ 	.word	0x000080d0


	//   ....[8]....
        /*09d0*/ 	.word	0x00008100


	//   ....[9]....
        /*09d4*/ 	.word	0x00008170


	//----- nvinfo : EIATTR_MAX_THREADS
	.align		4
.L_49:
        /*09d8*/ 	.byte	0x04, 0x05
        /*09da*/ 	.short	(.L_51 - .L_50)
.L_50:
        /*09dc*/ 	.word	0x00000100
        /*09e0*/ 	.word	0x00000001
        /*09e4*/ 	.word	0x00000001


	//----- nvinfo : EIATTR_CRS_STACK_SIZE
	.align		4
.L_51:
        /*09e8*/ 	.byte	0x04, 0x1e
        /*09ea*/ 	.short	(.L_53 - .L_52)
.L_52:
        /*09ec*/ 	.word	0x00000000


	//----- nvinfo : EIATTR_CBANK_PARAM_SIZE
	.align		4
.L_53:
        /*09f0*/ 	.byte	0x03, 0x19
        /*09f2*/ 	.short	0x0800


	//----- nvinfo : EIATTR_PARAM_CBANK
	.align		4
        /*09f4*/ 	.byte	0x04, 0x0a
        /*09f6*/ 	.short	(.L_55 - .L_54)
	.align		4
.L_54:
        /*09f8*/ 	.word	index@(.nv.constant0._ZN7cutlass13device_kernelINS_4gemm6kernel13GemmUniversalIN4cute5tupleIJiiiiEEENS1_10collective13CollectiveMmaINS1_35MainloopSm100TmaUmmaWarpSpecializedILi4ELi2ELi4ENS5_IJNS4_1CILi1EEESB_SB_EEEEENS5_IJNSA_ILi64EEENSA_ILi128EEESF_EEENS_10bfloat16_tENS5_IJlSB_lEEESH_SI_NS4_8TiledMMAINS4_8MMA_AtomIJNS4_20SM100_MMA_F16BF16_SSISH_SH_fLi64ELi128ELNS4_4UMMA5MajorE0ELSN_0ELNSM_7ScaleInE0ELSO_0EEEEEENS4_6LayoutISC_NS5_IJNSA_ILi0EEESS_SS_EEEEENS5_IJNS4_10UnderscoreESV_SV_EEEEENS4_13SM90_TMA_LOADENS4_14ComposedLayoutINS4_7SwizzleILi3ELi4ELi3EEENS4_18smem_ptr_flag_bitsILi16EEENSR_INS5_IJNSA_ILi8EEESE_EEENS5_IJSE_SB_EEEEEEEvNS4_8identityESY_S18_vS19_EENS_8epilogue10collective18CollectiveEpilogueINS1B_23Sm100TmaWarpSpecializedILi4ELi2ELi16ELb1ELb0EEEJSG_NS5_IJNSR_ISE_SB_EENSR_INSA_ILi32EEESB_EEEEESH_SI_SH_SI_NS1B_6fusion15FusionCallbacksIS1F_NS1K_17LinearCombinationISH_fSH_fLNS_15FloatRoundStyleE2EEESG_S1J_JEEENS4_5SM1004TMEM4LOAD26SM100_TMEM_LOAD_16dp256b4xESY_NSZ_INS10_ILi2ELi4ELi3EEES13_NSR_INS5_IJS14_S1H_EEENS5_IJS1H_SB_EEEEEEENS4_17SM75_U32x4_LDSM_NENS4_14SM90_TMA_STOREES1Y_NS4_17SM90_U32x4_STSM_NENS4_39AutoVectorizingCopyWithAssumedAlignmentILi128EEEEEEvvEEEEvNT_6ParamsE)
        /*09fc*/ 	.short	0x0380
        /*09fe*/ 	.short	0x0800


	//----- nvinfo : EIATTR_SW_WAR
	.align		4
.L_55:
        /*0a00*/ 	.byte	0x04, 0x36
        /*0a02*/ 	.short	(.L_57 - .L_56)
.L_56:
        /*0a04*/ 	.word	0x00000008
.L_57:


//--------------------- .nv.callgraph             --------------------------
	.section	.nv.callgraph,"",@"SHT_CUDA_CALLGRAPH"
	.align	4
	.sectionentsize	8
	.align		4
        /*0000*/ 	.word	0x00000000
	.align		4
        /*0004*/ 	.word	0xffffffff
	.align		4
        /*0008*/ 	.word	index@(_ZN7cutlass13device_kernelINS_4gemm6kernel13GemmUniversalIN4cute5tupleIJiiiiEEENS1_10collective13CollectiveMmaINS1_35MainloopSm100TmaUmmaWarpSpecializedILi4ELi2ELi4ENS5_IJNS4_1CILi1EEESB_SB_EEEEENS5_IJNSA_ILi64EEENSA_ILi128EEESF_EEENS_10bfloat16_tENS5_IJlSB_lEEESH_SI_NS4_8TiledMMAINS4_8MMA_AtomIJNS4_20SM100_MMA_F16BF16_SSISH_SH_fLi64ELi128ELNS4_4UMMA5MajorE0ELSN_0ELNSM_7ScaleInE0ELSO_0EEEEEENS4_6LayoutISC_NS5_IJNSA_ILi0EEESS_SS_EEEEENS5_IJNS4_10UnderscoreESV_SV_EEEEENS4_13SM90_TMA_LOADENS4_14ComposedLayoutINS4_7SwizzleILi3ELi4ELi3EEENS4_18smem_ptr_flag_bitsILi16EEENSR_INS5_IJNSA_ILi8EEESE_EEENS5_IJSE_SB_EEEEEEEvNS4_8identityESY_S18_vS19_EENS_8epilogue10collective18CollectiveEpilogueINS1B_23Sm100TmaWarpSpecializedILi4ELi2ELi16ELb1ELb0EEEJSG_NS5_IJNSR_ISE_SB_EENSR_INSA_ILi32EEESB_EEEEESH_SI_SH_SI_NS1B_6fusion15FusionCallbacksIS1F_NS1K_17LinearCombinationISH_fSH_fLNS_15FloatRoundStyleE2EEESG_S1J_JEEENS4_5SM1004TMEM4LOAD26SM100_TMEM_LOAD_16dp256b4xESY_NSZ_INS10_ILi2ELi4ELi3EEES13_NSR_INS5_IJS14_S1H_EEENS5_IJS1H_SB_EEEEEEENS4_17SM75_U32x4_LDSM_NENS4_14SM90_TMA_STOREES1Y_NS4_17SM90_U32x4_STSM_NENS4_39AutoVectorizingCopyWithAssumedAlignmentILi128EEEEEEvvEEEEvNT_6ParamsE)
	.align		4
        /*000c*/ 	.word	index@(__assertfail)
	.align		4
        /*0010*/ 	.word	0x00000000
	.align		4
        /*0014*/ 	.word	0xfffffffe
	.align		4
        /*0018*/ 	.word	0x00000000
	.align		4
        /*001c*/ 	.word	0xfffffffd
	.align		4
        /*0020*/ 	.word	0x00000000
	.align		4
        /*0024*/ 	.word	0xfffffffc


//--------------------- .nv.constant4             --------------------------
	.section	.nv.constant4,"a",@progbits
	.align	8
	.align		8
.nv.constant4:
        /*0000*/ 	.dword	__assertfail
	.align		8
        /*0008*/ 	.dword	__unnamed_1
	.align		8
        /*0010*/ 	.dword	__unnamed_2
	.align		8
        /*0018*/ 	.dword	_ZN39_INTERNAL_234957e9_4_k_cu_81f9bef5_83734cuda3std3__45__cpo5beginE
	.align		8
        /*0020*/ 	.dword	_ZN39_INTERNAL_234957e9_4_k_cu_81f9bef5_83734cuda3std3__45__cpo3endE
	.align		8
        /*0028*/ 	.dword	_ZN39_INTERNAL_234957e9_4_k_cu_81f9bef5_83734cuda3std3__45__cpo6cbeginE
	.align		8
        /*0030*/ 	.dword	_ZN39_INTERNAL_234957e9_4_k_cu_81f9bef5_83734cuda3std3__45__cpo4cendE
	.align		8
        /*0038*/ 	.dword	_ZN39_INTERNAL_234957e9_4_k_cu_81f9bef5_83734cuda3std3__441_GLOBAL__N__234957e9_4_k_cu_81f9bef5_83736ignoreE
	.align		8
        /*0040*/ 	.dword	_ZN39_INTERNAL_234957e9_4_k_cu_81f9bef5_83734cuda3std3__419piecewise_constructE
	.align		8
        /*0048*/ 	.dword	_ZN39_INTERNAL_234957e9_4_k_cu_81f9bef5_83734cuda3std3__48in_placeE
	.align		8
        /*0050*/ 	.dword	_ZN39_INTERNAL_234957e9_4_k_cu_81f9bef5_83734cuda3std6ranges3__45__cpo4swapE
	.align		8
        /*0058*/ 	.dword	_ZN39_INTERNAL_234957e9_4_k_cu_81f9bef5_83734cuda3std6ranges3__45__cpo9iter_moveE
	.align		8
        /*0060*/ 	.dword	_ZN39_INTERNAL_234957e9_4_k_cu_81f9bef5_83734cute7productE
	.align		8
        /*0068*/ 	.dword	_ZN39_INTERNAL_234957e9_4_k_cu_81f9bef5_83734cute1_E
	.align		8
        /*0070*/ 	.dword	$str$25
	.align		8
        /*0078*/ 	.dword	$str$26
	.align		8
        /*0080*/ 	.dword	$str$27
	.align		8
        /*0088*/ 	.dword	$str$28


//--------------------- .text._ZN7cutlass13device_kernelINS_4gemm6kernel13GemmUniversalIN4cute5tupleIJiiiiEEENS1_10collective13CollectiveMmaINS1_35MainloopSm100TmaUmmaWarpSpecializedILi4ELi2ELi4ENS5_IJNS4_1CILi1EEESB_SB_EEEEENS5_IJNSA_ILi64EEENSA_ILi128EEESF_EEENS_10bfloat16_tENS5_IJlSB_lEEESH_SI_NS4_8TiledMMAINS4_8MMA_AtomIJNS4_20SM100_MMA_F16BF16_SSISH_SH_fLi64ELi128ELNS4_4UMMA5MajorE0ELSN_0ELNSM_7ScaleInE0ELSO_0EEEEEENS4_6LayoutISC_NS5_IJNSA_ILi0EEESS_SS_EEEEENS5_IJNS4_10UnderscoreESV_SV_EEEEENS4_13SM90_TMA_LOADENS4_14ComposedLayoutINS4_7SwizzleILi3ELi4ELi3EEENS4_18smem_ptr_flag_bitsILi16EEENSR_INS5_IJNSA_ILi8EEESE_EEENS5_IJSE_SB_EEEEEEEvNS4_8identityESY_S18_vS19_EENS_8epilogue10collective18CollectiveEpilogueINS1B_23Sm100TmaWarpSpecializedILi4ELi2ELi16ELb1ELb0EEEJSG_NS5_IJNSR_ISE_SB_EENSR_INSA_ILi32EEESB_EEEEESH_SI_SH_SI_NS1B_6fusion15FusionCallbacksIS1F_NS1K_17LinearCombinationISH_fSH_fLNS_15FloatRoundStyleE2EEESG_S1J_JEEENS4_5SM1004TMEM4LOAD26SM100_TMEM_LOAD_16dp256b4xESY_NSZ_INS10_ILi2ELi4ELi3EEES13_NSR_INS5_IJS14_S1H_EEENS5_IJS1H_SB_EEEEEEENS4_17SM75_U32x4_LDSM_NENS4_14SM90_TMA_STOREES1Y_NS4_17SM90_U32x4_STSM_NENS4_39AutoVectorizingCopyWithAssumedAlignmentILi128EEEEEEvvEEEEvNT_6ParamsE --------------------------
	.section	.text._ZN7cutlass13device_kernelINS_4gemm6kernel13GemmUniversalIN4cute5tupleIJiiiiEEENS1_10collective13CollectiveMmaINS1_35MainloopSm100TmaUmmaWarpSpecializedILi4ELi2ELi4ENS5_IJNS4_1CILi1EEESB_SB_EEEEENS5_IJNSA_ILi64EEENSA_ILi128EEESF_EEENS_10bfloat16_tENS5_IJlSB_lEEESH_SI_NS4_8TiledMMAINS4_8MMA_AtomIJNS4_20SM100_MMA_F16BF16_SSISH_SH_fLi64ELi128ELNS4_4UMMA5MajorE0ELSN_0ELNSM_7ScaleInE0ELSO_0EEEEEENS4_6LayoutISC_NS5_IJNSA_ILi0EEESS_SS_EEEEENS5_IJNS4_10UnderscoreESV_SV_EEEEENS4_13SM90_TMA_LOADENS4_14ComposedLayoutINS4_7SwizzleILi3ELi4ELi3EEENS4_18smem_ptr_flag_bitsILi16EEENSR_INS5_IJNSA_ILi8EEESE_EEENS5_IJSE_SB_EEEEEEEvNS4_8identityESY_S18_vS19_EENS_8epilogue10collective18CollectiveEpilogueINS1B_23Sm100TmaWarpSpecializedILi4ELi2ELi16ELb1ELb0EEEJSG_NS5_IJNSR_ISE_SB_EENSR_INSA_ILi32EEESB_EEEEESH_SI_SH_SI_NS1B_6fusion15FusionCallbacksIS1F_NS1K_17LinearCombinationISH_fSH_fLNS_15FloatRoundStyleE2EEESG_S1J_JEEENS4_5SM1004TMEM4LOAD26SM100_TMEM_LOAD_16dp256b4xESY_NSZ_INS10_ILi2ELi4ELi3EEES13_NSR_INS5_IJS14_S1H_EEENS5_IJS1H_SB_EEEEEEENS4_17SM75_U32x4_LDSM_NENS4_14SM90_TMA_STOREES1Y_NS4_17SM90_U32x4_STSM_NENS4_39AutoVectorizingCopyWithAssumedAlignmentILi128EEEEEEvvEEEEvNT_6ParamsE,"ax",@progbits
	.align	128
.text._ZN7cutlass13device_kernelINS_4gemm6kernel13GemmUniversalIN4cute5tupleIJiiiiEEENS1_10collective13CollectiveMmaINS1_35MainloopSm100TmaUmmaWarpSpecializedILi4ELi2ELi4ENS5_IJNS4_1CILi1EEESB_SB_EEEEENS5_IJNSA_ILi64EEENSA_ILi128EEESF_EEENS_10bfloat16_tENS5_IJlSB_lEEESH_SI_NS4_8TiledMMAINS4_8MMA_AtomIJNS4_20SM100_MMA_F16BF16_SSISH_SH_fLi64ELi128ELNS4_4UMMA5MajorE0ELSN_0ELNSM_7ScaleInE0ELSO_0EEEEEENS4_6LayoutISC_NS5_IJNSA_ILi0EEESS_SS_EEEEENS5_IJNS4_10UnderscoreESV_SV_EEEEENS4_13SM90_TMA_LOADENS4_14ComposedLayoutINS4_7SwizzleILi3ELi4ELi3EEENS4_18smem_ptr_flag_bitsILi16EEENSR_INS5_IJNSA_ILi8EEESE_EEENS5_IJSE_SB_EEEEEEEvNS4_8identityESY_S18_vS19_EENS_8epilogue10collective18CollectiveEpilogueINS1B_23Sm100TmaWarpSpecializedILi4ELi2ELi16ELb1ELb0EEEJSG_NS5_IJNSR_ISE_SB_EENSR_INSA_ILi32EEESB_EEEEESH_SI_SH_SI_NS1B_6fusion15FusionCallbacksIS1F_NS1K_17LinearCombinationISH_fSH_fLNS_15FloatRoundStyleE2EEESG_S1J_JEEENS4_5SM1004TMEM4LOAD26SM100_TMEM_LOAD_16dp256b4xESY_NSZ_INS10_ILi2ELi4ELi3EEES13_NSR_INS5_IJS14_S1H_EEENS5_IJS1H_SB_EEEEEEENS4_17SM75_U32x4_LDSM_NENS4_14SM90_TMA_STOREES1Y_NS4_17SM90_U32x4_STSM_NENS4_39AutoVectorizingCopyWithAssumedAlignmentILi128EEEEEEvvEEEEvNT_6ParamsE:
        .type           _ZN7cutlass13device_kernelINS_4gemm6kernel13GemmUniversalIN4cute5tupleIJiiiiEEENS1_10collective13CollectiveMmaINS1_35MainloopSm100TmaUmmaWarpSpecializedILi4ELi2ELi4ENS5_IJNS4_1CILi1EEESB_SB_EEEEENS5_IJNSA_ILi64EEENSA_ILi128EEESF_EEENS_10bfloat16_tENS5_IJlSB_lEEESH_SI_NS4_8TiledMMAINS4_8MMA_AtomIJNS4_20SM100_MMA_F16BF16_SSISH_SH_fLi64ELi128ELNS4_4UMMA5MajorE0ELSN_0ELNSM_7ScaleInE0ELSO_0EEEEEENS4_6LayoutISC_NS5_IJNSA_ILi0EEESS_SS_EEEEENS5_IJNS4_10UnderscoreESV_SV_EEEEENS4_13SM90_TMA_LOADENS4_14ComposedLayoutINS4_7SwizzleILi3ELi4ELi3EEENS4_18smem_ptr_flag_bitsILi16EEENSR_INS5_IJNSA_ILi8EEESE_EEENS5_IJSE_SB_EEEEEEEvNS4_8identityESY_S18_vS19_EENS_8epilogue10collective18CollectiveEpilogueINS1B_23Sm100TmaWarpSpecializedILi4ELi2ELi16ELb1ELb0EEEJSG_NS5_IJNSR_ISE_SB_EENSR_INSA_ILi32EEESB_EEEEESH_SI_SH_SI_NS1B_6fusion15FusionCallbacksIS1F_NS1K_17LinearCombinationISH_fSH_fLNS_15FloatRoundStyleE2EEESG_S1J_JEEENS4_5SM1004TMEM4LOAD26SM100_TMEM_LOAD_16dp256b4xESY_NSZ_INS10_ILi2ELi4ELi3EEES13_NSR_INS5_IJS14_S1H_EEENS5_IJS1H_SB_EEEEEEENS4_17SM75_U32x4_LDSM_NENS4_14SM90_TMA_STOREES1Y_NS4_17SM90_U32x4_STSM_NENS4_39AutoVectorizingCopyWithAssumedAlignmentILi128EEEEEEvvEEEEvNT_6ParamsE,@function
        .size           _ZN7cutlass13device_kernelINS_4gemm6kernel13GemmUniversalIN4cute5tupleIJiiiiEEENS1_10collective13CollectiveMmaINS1_35MainloopSm100TmaUmmaWarpSpecializedILi4ELi2ELi4ENS5_IJNS4_1CILi1EEESB_SB_EEEEENS5_IJNSA_ILi64EEENSA_ILi128EEESF_EEENS_10bfloat16_tENS5_IJlSB_lEEESH_SI_NS4_8TiledMMAINS4_8MMA_AtomIJNS4_20SM100_MMA_F16BF16_SSISH_SH_fLi64ELi128ELNS4_4UMMA5MajorE0ELSN_0ELNSM_7ScaleInE0ELSO_0EEEEEENS4_6LayoutISC_NS5_IJNSA_ILi0EEESS_SS_EEEEENS5_IJNS4_10UnderscoreESV_SV_EEEEENS4_13SM90_TMA_LOADENS4_14ComposedLayoutINS4_7SwizzleILi3ELi4ELi3EEENS4_18smem_ptr_flag_bitsILi16EEENSR_INS5_IJNSA_ILi8EEESE_EEENS5_IJSE_SB_EEEEEEEvNS4_8identityESY_S18_vS19_EENS_8epilogue10collective18CollectiveEpilogueINS1B_23Sm100TmaWarpSpecializedILi4ELi2ELi16ELb1ELb0EEEJSG_NS5_IJNSR_ISE_SB_EENSR_INSA_ILi32EEESB_EEEEESH_SI_SH_SI_NS1B_6fusion15FusionCallbacksIS1F_NS1K_17LinearCombinationISH_fSH_fLNS_15FloatRoundStyleE2EEESG_S1J_JEEENS4_5SM1004TMEM4LOAD26SM100_TMEM_LOAD_16dp256b4xESY_NSZ_INS10_ILi2ELi4ELi3EEES13_NSR_INS5_IJS14_S1H_EEENS5_IJS1H_SB_EEEEEEENS4_17SM75_U32x4_LDSM_NENS4_14SM90_TMA_STOREES1Y_NS4_17SM90_U32x4_STSM_NENS4_39AutoVectorizingCopyWithAssumedAlignmentILi128EEEEEEvvEEEEvNT_6ParamsE,(.L_x_176 - _ZN7cutlass13device_kernelINS_4gemm6kernel13GemmUniversalIN4cute5tupleIJiiiiEEENS1_10collective13CollectiveMmaINS1_35MainloopSm100TmaUmmaWarpSpecializedILi4ELi2ELi4ENS5_IJNS4_1CILi1EEESB_SB_EEEEENS5_IJNSA_ILi64EEENSA_ILi128EEESF_EEENS_10bfloat16_tENS5_IJlSB_lEEESH_SI_NS4_8TiledMMAINS4_8MMA_AtomIJNS4_20SM100_MMA_F16BF16_SSISH_SH_fLi64ELi128ELNS4_4UMMA5MajorE0ELSN_0ELNSM_7ScaleInE0ELSO_0EEEEEENS4_6LayoutISC_NS5_IJNSA_ILi0EEESS_SS_EEEEENS5_IJNS4_10UnderscoreESV_SV_EEEEENS4_13SM90_TMA_LOADENS4_14ComposedLayoutINS4_7SwizzleILi3ELi4ELi3EEENS4_18smem_ptr_flag_bitsILi16EEENSR_INS5_IJNSA_ILi8EEESE_EEENS5_IJSE_SB_EEEEEEEvNS4_8identityESY_S18_vS19_EENS_8epilogue10collective18CollectiveEpilogueINS1B_23Sm100TmaWarpSpecializedILi4ELi2ELi16ELb1ELb0EEEJSG_NS5_IJNSR_ISE_SB_EENSR_INSA_ILi32EEESB_EEEEESH_SI_SH_SI_NS1B_6fusion15FusionCallbacksIS1F_NS1K_17LinearCombinationISH_fSH_fLNS_15FloatRoundStyleE2EEESG_S1J_JEEENS4_5SM1004TMEM4LOAD26SM100_TMEM_LOAD_16dp256b4xESY_NSZ_INS10_ILi2ELi4ELi3EEES13_NSR_INS5_IJS14_S1H_EEENS5_IJS1H_SB_EEEEEEENS4_17SM75_U32x4_LDSM_NENS4_14SM90_TMA_STOREES1Y_NS4_17SM90_U32x4_STSM_NENS4_39AutoVectorizingCopyWithAssumedAlignmentILi128EEEEEEvvEEEEvNT_6ParamsE)
        .other          _ZN7cutlass13device_kernelINS_4gemm6kernel13GemmUniversalIN4cute5tupleIJiiiiEEENS1_10collective13CollectiveMmaINS1_35MainloopSm100TmaUmmaWarpSpecializedILi4ELi2ELi4ENS5_IJNS4_1CILi1EEESB_SB_EEEEENS5_IJNSA_ILi64EEENSA_ILi128EEESF_EEENS_10bfloat16_tENS5_IJlSB_lEEESH_SI_NS4_8TiledMMAINS4_8MMA_AtomIJNS4_20SM100_MMA_F16BF16_SSISH_SH_fLi64ELi128ELNS4_4UMMA5MajorE0ELSN_0ELNSM_7ScaleInE0ELSO_0EEEEEENS4_6LayoutISC_NS5_IJNSA_ILi0EEESS_SS_EEEEENS5_IJNS4_10UnderscoreESV_SV_EEEEENS4_13SM90_TMA_LOADENS4_14ComposedLayoutINS4_7SwizzleILi3ELi4ELi3EEENS4_18smem_ptr_flag_bitsILi16EEENSR_INS5_IJNSA_ILi8EEESE_EEENS5_IJSE_SB_EEEEEEEvNS4_8identityESY_S18_vS19_EENS_8epilogue10collective18CollectiveEpilogueINS1B_23Sm100TmaWarpSpecializedILi4ELi2ELi16ELb1ELb0EEEJSG_NS5_IJNSR_ISE_SB_EENSR_INSA_ILi32EEESB_EEEEESH_SI_SH_SI_NS1B_6fusion15FusionCallbacksIS1F_NS1K_17LinearCombinationISH_fSH_fLNS_15FloatRoundStyleE2EEESG_S1J_JEEENS4_5SM1004TMEM4LOAD26SM100_TMEM_LOAD_16dp256b4xESY_NSZ_INS10_ILi2ELi4ELi3EEES13_NSR_INS5_IJS14_S1H_EEENS5_IJS1H_SB_EEEEEEENS4_17SM75_U32x4_LDSM_NENS4_14SM90_TMA_STOREES1Y_NS4_17SM90_U32x4_STSM_NENS4_39AutoVectorizingCopyWithAssumedAlignmentILi128EEEEEEvvEEEEvNT_6ParamsE,@"STO_CUDA_ENTRY STV_DEFAULT"
_ZN7cutlass13device_kernelINS_4gemm6kernel13GemmUniversalIN4cute5tupleIJiiiiEEENS1_10collective13CollectiveMmaINS1_35MainloopSm100TmaUmmaWarpSpecializedILi4ELi2ELi4ENS5_IJNS4_1CILi1EEESB_SB_EEEEENS5_IJNSA_ILi64EEENSA_ILi128EEESF_EEENS_10bfloat16_tENS5_IJlSB_lEEESH_SI_NS4_8TiledMMAINS4_8MMA_AtomIJNS4_20SM100_MMA_F16BF16_SSISH_SH_fLi64ELi128ELNS4_4UMMA5MajorE0ELSN_0ELNSM_7ScaleInE0ELSO_0EEEEEENS4_6LayoutISC_NS5_IJNSA_ILi0EEESS_SS_EEEEENS5_IJNS4_10UnderscoreESV_SV_EEEEENS4_13SM90_TMA_LOADENS4_14ComposedLayoutINS4_7SwizzleILi3ELi4ELi3EEENS4_18smem_ptr_flag_bitsILi16EEENSR_INS5_IJNSA_ILi8EEESE_EEENS5_IJSE_SB_EEEEEEEvNS4_8identityESY_S18_vS19_EENS_8epilogue10collective18CollectiveEpilogueINS1B_23Sm100TmaWarpSpecializedILi4ELi2ELi16ELb1ELb0EEEJSG_NS5_IJNSR_ISE_SB_EENSR_INSA_ILi32EEESB_EEEEESH_SI_SH_SI_NS1B_6fusion15FusionCallbacksIS1F_NS1K_17LinearCombinationISH_fSH_fLNS_15FloatRoundStyleE2EEESG_S1J_JEEENS4_5SM1004TMEM4LOAD26SM100_TMEM_LOAD_16dp256b4xESY_NSZ_INS10_ILi2ELi4ELi3EEES13_NSR_INS5_IJS14_S1H_EEENS5_IJS1H_SB_EEEEEEENS4_17SM75_U32x4_LDSM_NENS4_14SM90_TMA_STOREES1Y_NS4_17SM90_U32x4_STSM_NENS4_39AutoVectorizingCopyWithAssumedAlignmentILi128EEEEEEvvEEEEvNT_6ParamsE:
[----:B------:R-:W1:Y:S01]  /*0000*/  LDC R1, c[0x0][0x37c] ;  /* 0x0000df00ff017b82 */ /* 0x000e620000000800 */
[----:B------:R-:W2:Y:S01]  /*0010*/  S2R R72, SR_TID.X ;  /* 0x0000000000487919 */ /* 0x000ea20000002100 */
[----:B------:R-:W3:Y:S01]  /*0020*/  LDCU.64 UR4, c[0x0][0x890] ;  /* 0x00011200ff0477ac */ /* 0x000ee20008000a00 */
[----:B------:R-:W-:Y:S02]  /*0030*/  PRMT R59, RZ, 0x7610, R59 ;  /* 0x00007610ff3b7816 */ /* 0x000fe4000000003b */
[----:B------:R-:W-:Y:S01]  /*0040*/  ELECT P5, URZ, PT ;  /* 0x0000000000ff782f */ /* 0x000fe200038a0000 */
[----:B------:R-:W4:Y:S01]  /*0050*/  LDCU.64 UR46, c[0x0][0x358] ;  /* 0x00006b00ff2e77ac */ /* 0x000f220008000a00 */
[----:B---3--:R-:W-:-:S04]  /*0060*/  UISETP.NE.U32.AND UP0, UPT, UR4, URZ, UPT ;  /* 0x000000ff0400728c */ /* 0x008fc8000bf05070 */
[----:B------:R-:W-:Y:S01]  /*0070*/  UISETP.NE.AND.EX UP0, UPT, UR5, URZ, UPT, UP0 ;  /* 0x000000ff0500728c */ /* 0x000fe2000bf05300 */
[----:B--2---:R-:W-:-:S05]  /*0080*/  SHF.R.U32.HI R65, RZ, 0x5, R72 ;  /* 0x00000005ff417819 */ /* 0x004fca0000011648 */
[----:B------:R-:W2:Y:S02]  /*0090*/  SHFL.IDX PT, R0, R65, RZ, 0x1f ;  /* 0x00001fff41007589 */ /* 0x000ea400000e0000 */
[----:B--2---:R-:W-:Y:S01]  /*00a0*/  R2UR UR8, R0 ;  /* 0x00000000000872ca */ /* 0x004fe200000e0000 */
[----:B-1--4-:R-:W-:-:S14]  /*00b0*/  BRA.U UP0, `(.L_x_0) ;  /* 0x00000001002c7547 */ /* 0x012fdc000b800000 */
[----:B------:R-:W1:Y:S02]  /*00c0*/  LDCU.64 UR6, c[0x0][0x888] ;  /* 0x00011100ff0677ac */ /* 0x000e640008000a00 */
[----:B-1----:R-:W-:-:S04]  /*00d0*/  UISETP.NE.U32.AND UP0, UPT, UR6, URZ, UPT ;  /* 0x000000ff0600728c */ /* 0x002fc8000bf05070 */
[----:B------:R-:W-:-:S09]  /*00e0*/  UISETP.NE.AND.EX UP0, UPT, UR7, URZ, UPT, UP0 ;  /* 0x000000ff0700728c */ /* 0x000fd2000bf05300 */
[----:B------:R-:W-:Y:S05]  /*00f0*/  BRA.U !UP0, `(.L_x_1) ;  /* 0x0000000108107547 */ /* 0x000fea000b800000 */
[----:B------:R-:W1:Y:S02]  /*0100*/  LDC.64 R2, c[0x0][0x888] ;  /* 0x00022200ff027b82 */ /* 0x000e640000000a00 */
[----:B-1----:R1:W5:Y:S01]  /*0110*/  LDG.E R35, desc[UR46][R2.64] ;  /* 0x0000002e02237981 */ /* 0x002362000c1e1900 */
[----:B------:R-:W-:Y:S01]  /*0120*/  HFMA2 R59, -RZ, RZ, 0, 5.9604644775390625e-08 ;  /* 0x00000001ff3b7431 */ /* 0x000fe200000001ff */
[----:B------:R-:W-:Y:S05]  /*0130*/  BRA `(.L_x_0) ;  /* 0x00000000000c7947 */ /* 0x000fea0003800000 */
.L_x_1:
[----:B------:R-:W1:Y:S01]  /*0140*/  LDCU UR6, c[0x0][0x880] ;  /* 0x00011000ff0677ac */ /* 0x000e620008000800 */
[----:B------:R-:W-:Y:S01]  /*0150*/  HFMA2 R59, -RZ, RZ, 0, 5.9604644775390625e-08 ;  /* 0x00000001ff3b7431 */ /* 0x000fe200000001ff */
[----:B-1----:R-:W-:-:S07]  /*0160*/  MOV R35, UR6 ;  /* 0x0000000600237c02 */ /* 0x002fce0008000f00 */
.L_x_0:
[----:B------:R-:W2:Y:S02]  /*0170*/  LDCU.64 UR6, c[0x0][0x8b0] ;  /* 0x00011600ff0677ac */ /* 0x000ea40008000a00 */
[----:B--2---:R-:W-:-:S04]  /*0180*/  UISETP.NE.U32.AND UP0, UPT, UR6, URZ, UPT ;  /* 0x000000ff0600728c */ /* 0x004fc8000bf05070 */
[----:B------:R-:W-:-:S09]  /*0190*/  UISETP.NE.AND.EX UP0, UPT, UR7, URZ, UPT, UP0 ;  /* 0x000000ff0700728c */ /* 0x000fd2000bf05300 */
[----:B------:R-:W-:Y:S05]  /*01a0*/  BRA.U UP0, `(.L_x_2) ;  /* 0x0000000100247547 */ /* 0x000fea000b800000 */
[----:B------:R-:W2:Y:S02]  /*01b0*/  LDCU.64 UR6, c[0x0][0x8a8] ;  /* 0x00011500ff0677ac */ /* 0x000ea40008000a00 */
[----:B--2---:R-:W-:-:S04]  /*01c0*/  UISETP.NE.U32.AND UP0, UPT, UR6, URZ, UPT ;  /* 0x000000ff0600728c */ /* 0x004fc8000bf05070 */
[----:B------:R-:W-:-:S09]  /*01d0*/  UISETP.NE.AND.EX UP0, UPT, UR7, URZ, UPT, UP0 ;  /* 0x000000ff0700728c */ /* 0x000fd2000bf05300 */
[----:B------:R-:W-:Y:S05]  /*01e0*/  BRA.U !UP0, `(.L_x_3) ;  /* 0x00000001080c7547 */ /* 0x000fea000b800000 */
[----:B-1----:R-:W1:Y:S02]  /*01f0*/  LDC.64 R2, c[0x0][0x8a8] ;  /* 0x00022a00ff027b82 */ /* 0x002e640000000a00 */
[----:B-1----:R2:W5:Y:S01]  /*0200*/  LDG.E R33, desc[UR46][R2.64] ;  /* 0x0000002e02217981 */ /* 0x002562000c1e1900 */
[----:B------:R-:W-:Y:S05]  /*0210*/  BRA `(.L_x_2) ;  /* 0x0000000000087947 */ /* 0x000fea0003800000 */
.L_x_3:
[----:B------:R-:W2:Y:S02]  /*0220*/  LDCU UR6, c[0x0][0x8a0] ;  /* 0x00011400ff0677ac */ /* 0x000ea40008000800 */
[----:B--2---:R-:W-:Y:S02]  /*0230*/  MOV R33, UR6 ;  /* 0x0000000600217c02 */ /* 0x004fe40008000f00 */
.L_x_2:
[----:B------:R-:W-:Y:S01]  /*0240*/  IMAD.U32 R0, RZ, RZ, UR8 ;  /* 0x00000008ff007e24 */ /* 0x000fe2000f8e00ff */
[----:B------:R-:W-:Y:S04]  /*0250*/  BSSY.RECONVERGENT B0, `(.L_x_4) ;  /* 0x000000c000007945 */ /* 0x000fe80003800200 */
[C---:B------:R-:W-:Y:S02]  /*0260*/  ISETP.NE.OR P1, PT, R0.reuse, 0x1, !P5 ;  /* 0x000000010000780c */ /* 0x040fe40006f25670 */
[----:B------:R-:W-:-:S11]  /*0270*/  ISETP.NE.OR P0, PT, R0, 0x3, !P5 ;  /* 0x000000030000780c */ /* 0x000fd60006f05670 */
[----:B------:R-:W-:Y:S05]  /*0280*/  @P1 BRA `(.L_x_5) ;  /* 0x0000000000201947 */ /* 0x000fea0003800000 */
[----:B------:R-:W3:Y:S02]  /*0290*/  LDCU.64 UR6, c[0x0][0x348] ;  /* 0x00006900ff0677ac */ /* 0x000ee40008000a00 */
[----:B---3--:R-:W-:Y:S02]  /*02a0*/  UIADD3 UR10, UP1, UPT, UR6, 0x80, URZ ;  /* 0x00000080060a7890 */ /* 0x008fe4000ff3e0ff */
[----:B------:R-:W-:Y:S02]  /*02b0*/  UIADD3 UR6, UP0, UPT, UR6, 0x180, URZ ;  /* 0x0000018006067890 */ /* 0x000fe4000ff1e0ff */
[----:B------:R-:W-:Y:S02]  /*02c0*/  UIADD3.X UR11, UPT, UPT, URZ, UR7, URZ, UP1, !UPT ;  /* 0x00000007ff0b7290 */ /* 0x000fe40008ffe4ff */
[----:B------:R-:W-:-:S07]  /*02d0*/  UIADD3.X UR7, UPT, UPT, URZ, UR7, URZ, UP0, !UPT ;  /* 0x00000007ff077290 */ /* 0x000fce00087fe4ff */
[----:B------:R3:W-:Y:S02]  /*02e0*/  UTMACCTL.PF [UR10] ;  /* 0x000000000a0079b9 */ /* 0x0007e40008040000 */
[----:B------:R3:W-:Y:S02]  /*02f0*/  UTMACCTL.PF [UR6] ;  /* 0x00000000060079b9 */ /* 0x0007e40008040000 */
[----:B---3--:R-:W-:Y:S01]  /*0300*/  NOP ;  /* 0x0000000000007918 */ /* 0x008fe20000000000 */
.L_x_5:
[----:B------:R-:W-:Y:S05]  /*0310*/  BSYNC.RECONVERGENT B0 ;  /* 0x0000000000007941 */ /* 0x000fea0003800200 */
.L_x_4:
[----:B------:R-:W-:Y:S04]  /*0320*/  BSSY.RECONVERGENT B0, `(.L_x_6) ;  /* 0x000000a000007945 */ /* 0x000fe80003800200 */
        /* <DEDUP_REMOVED lines=9> */
.L_x_7:
[----:B------:R-:W-:Y:S05]  /*03c0*/  BSYNC.RECONVERGENT B0 ;  /* 0x0000000000007941 */ /* 0x000fea0003800200 */
.L_x_6:
[----:B------:R-:W3:Y:S01]  /*03d0*/  LDCU.64 UR6, c[0x0][0x888] ;  /* 0x00011100ff0677ac */ /* 0x000ee20008000a00 */
[----:B------:R-:W-:Y:S02]  /*03e0*/  UISETP.EQ.U32.AND UP1, UPT, UR4, URZ, UPT ;  /* 0x000000ff0400728c */ /* 0x000fe4000bf22070 */
[----:B------:R-:W-:Y:S02]  /*03f0*/  UPLOP3.LUT UP2, UPT, UPT, UPT, UPT, 0x80, 0x8 ;  /* 0x000000000008789c */ /* 0x000fe40003f4f070 */
[----:B---3--:R-:W-:-:S04]  /*0400*/  UISETP.NE.U32.AND UP0, UPT, UR6, URZ, UPT ;  /* 0x000000ff0600728c */ /* 0x008fc8000bf05070 */
[----:B------:R-:W-:-:S04]  /*0410*/  UISETP.NE.AND.EX UP0, UPT, UR7, URZ, UPT, UP0 ;  /* 0x000000ff0700728c */ /* 0x000fc8000bf05300 */
[----:B------:R-:W-:-:S04]  /*0420*/  UISETP.EQ.OR.EX UP3, UPT, UR5, URZ, !UP0, UP1 ;  /* 0x000000ff0500728c */ /* 0x000fc8000c762710 */
[----:B------:R-:W-:-:S05]  /*0430*/  UP2UR UR50, UPR, URZ, 0x8 ;  /* 0x00000008ff327883 */ /* 0x000fca0008000000 */
[----:B------:R-:W-:Y:S07]  /*0440*/  BRA.U !UP3, `(.L_x_8) ;  /* 0x000000010b207547 */ /* 0x000fee000b800000 */
[----:B------:R-:W-:Y:S01]  /*0450*/  UISETP.NE.U32.AND UP2, UPT, UR4, URZ, UPT ;  /* 0x000000ff0400728c */ /* 0x000fe2000bf45070 */
[----:B-----5:R-:W-:Y:S01]  /*0460*/  FSETP.NEU.AND P0, PT, R35, RZ, PT ;  /* 0x000000ff2300720b */ /* 0x020fe20003f0d000 */
[----:B------:R-:W-:Y:S02]  /*0470*/  USEL UR4, URZ, 0xffffffff, UP0 ;  /* 0xffffffffff047887 */ /* 0x000fe40008000000 */
[----:B------:R-:W-:-:S10]  /*0480*/  UISETP.NE.AND.EX UP2, UPT, UR5, URZ, UPT, UP2 ;  /* 0x000000ff0500728c */ /* 0x000fd4000bf45320 */
[----:B------:R-:W-:Y:S01]  /*0490*/  VOTEU.ANY UP1, P0 ;  /* 0x0000000000ff7886 */ /* 0x000fe20000020100 */
[----:B------:R-:W-:-:S04]  /*04a0*/  @!UP2 USEL UR4, URZ, 0xffffffff, UP1 ;  /* 0xffffffffff04a887 */ /* 0x000fc80008800000 */
[----:B------:R-:W-:-:S04]  /*04b0*/  ULOP3.LUT UR4, UR4, 0x1, URZ, 0xc0, !UPT ;  /* 0x0000000104047892 */ /* 0x000fc8000f8ec0ff */
[----:B------:R-:W-:-:S11]  /*04c0*/  UISETP.NE.U32.AND UP2, UPT, UR4, 0x1, UPT ;  /* 0x000000010400788c */ /* 0x000fd6000bf45070 */
.L_x_8:
[----:B-12---:R-:W1:Y:S01]  /*04d0*/  SHFL.IDX PT, R2, R65, RZ, 0x1f ;  /* 0x00001fff41027589 */ /* 0x006e6200000e0000 */
[----:B------:R-:W-:-:S04]  /*04e0*/  UISETP.NE.AND UP1, UPT, UR8, 0x2, UPT ;  /* 0x000000020800788c */ /* 0x000fc8000bf25270 */
[----:B------:R-:W-:Y:S01]  /*04f0*/  USEL UR6, URZ, 0x1, UP1 ;  /* 0x00000001ff067887 */ /* 0x000fe20008800000 */
[----:B-1----:R-:W-:-:S13]  /*0500*/  ISETP.NE.AND P0, PT, R2, RZ, PT ;  /* 0x000000ff0200720c */ /* 0x002fda0003f05270 */
[----:B------:R-:W-:Y:S05]  /*0510*/  @P0 BRA `(.L_x_9) ;  /* 0x0000000000480947 */ /* 0x000fea0003800000 */
[----:B------:R-:W1:Y:S01]  /*0520*/  S2UR UR5, SR_CgaCtaId ;  /* 0x00000000000579c3 */ /* 0x000e620000008800 */
[----:B------:R-:W-:Y:S01]  /*0530*/  UMOV UR7, 0x400 ;  /* 0x0000040000077882 */ /* 0x000fe20000000000 */
[----:B------:R-:W-:Y:S01]  /*0540*/  UMOV UR4, 0x1 ;  /* 0x0000000100047882 */ /* 0x000fe20000000000 */
[----:B------:R-:W-:Y:S01]  /*0550*/  ELECT P0, URZ, PT ;  /* 0x0000000000ff782f */ /* 0x000fe20003800000 */
[----:B------:R-:W-:-:S04]  /*0560*/  UIADD3 UR10, UPT, UPT, -UR4, 0x100000, URZ ;  /* 0x00100000040a7890 */ /* 0x000fc8000fffe1ff */
[----:B------:R-:W-:Y:S02]  /*0570*/  USHF.L.U32 UR11, UR10, 0xb, URZ ;  /* 0x0000000b0a0b7899 */ /* 0x000fe400080006ff */
[----:B------:R-:W-:Y:S02]  /*0580*/  USHF.L.U32 UR10, UR10, 0x1, URZ ;  /* 0x000000010a0a7899 */ /* 0x000fe400080006ff */
[----:B-1----:R-:W-:Y:S01]  /*0590*/  ULEA UR5, UR5, UR7, 0x18 ;  /* 0x0000000705057291 */ /* 0x002fe2000f8ec0ff */
[----:B------:R-:W1:Y:S11]  /*05a0*/  FENCE.VIEW.ASYNC.S ;  /* 0x00000000000073c6 */ /* 0x000e760000000000 */
[----:B-1----:R1:W2:Y:S01]  /*05b0*/  SYNCS.EXCH.64 URZ, [UR5], UR10 ;  /* 0x0000000a05ff75b2 */ /* 0x0022a20008000100 */
[----:B------:R1:W3:Y:S01]  /*05c0*/  SYNCS.EXCH.64 URZ, [UR5+0x20], UR10 ;  /* 0x0000200a05ff75b2 */ /* 0x0002e20008000100 */
[----:B------:R1:W4:Y:S01]  /*05d0*/  SYNCS.EXCH.64 URZ, [UR5+0x8], UR10 ;  /* 0x0000080a05ff75b2 */ /* 0x0003220008000100 */
[----:B------:R1:W1:Y:S01]  /*05e0*/  SYNCS.EXCH.64 URZ, [UR5+0x28], UR10 ;  /* 0x0000280a05ff75b2 */ /* 0x0002620008000100 */
[----:B------:R1:W1:Y:S01]  /*05f0*/  SYNCS.EXCH.64 URZ, [UR5+0x10], UR10 ;  /* 0x0000100a05ff75b2 */ /* 0x0002620008000100 */
[----:B------:R1:W1:Y:S01]  /*0600*/  SYNCS.EXCH.64 URZ, [UR5+0x30], UR10 ;  /* 0x0000300a05ff75b2 */ /* 0x0002620008000100 */
[----:B------:R1:W1:Y:S01]  /*0610*/  SYNCS.EXCH.64 URZ, [UR5+0x18], UR10 ;  /* 0x0000180a05ff75b2 */ /* 0x0002620008000100 */
[----:B------:R1:W1:Y:S01]  /*0620*/  SYNCS.EXCH.64 URZ, [UR5+0x38], UR10 ;  /* 0x0000380a05ff75b2 */ /* 0x0002620008000100 */
[----:B------:R-:W-:Y:S01]  /*0630*/  NOP ;  /* 0x0000000000007918 */ /* 0x000fe20000000000 */
.L_x_9:
[----:B------:R-:W2:Y:S01]  /*0640*/  SHFL.IDX PT, R2, R65, RZ, 0x1f ;  /* 0x00001fff41027589 */ /* 0x000ea200000e0000 */
[----:B------:R-:W-:Y:S01]  /*0650*/  NOP ;  /* 0x0000000000007918 */ /* 0x000fe20000000000 */
[----:B--2---:R-:W-:-:S13]  /*0660*/  ISETP.NE.AND P0, PT, R2, 0x1, PT ;  /* 0x000000010200780c */ /* 0x004fda0003f05270 */
[----:B------:R-:W-:Y:S05]  /*0670*/  @P0 BRA `(.L_x_10) ;  /* 0x0000000000580947 */ /* 0x000fea0003800000 */
[----:B------:R-:W2:Y:S01]  /*0680*/  S2UR UR7, SR_CgaCtaId ;  /* 0x00000000000779c3 */ /* 0x000ea20000008800 */
[----:B------:R-:W-:Y:S01]  /*0690*/  UMOV UR9, 0x400 ;  /* 0x0000040000097882 */ /* 0x000fe20000000000 */
[----:B-1----:R-:W-:Y:S01]  /*06a0*/  UMOV UR5, 0x20 ;  /* 0x0000002000057882 */ /* 0x002fe20000000000 */
[----:B------:R-:W-:Y:S01]  /*06b0*/  UMOV UR4, 0x80 ;  /* 0x0000008000047882 */ /* 0x000fe20000000000 */
[----:B------:R-:W-:-:S04]  /*06c0*/  UIADD3 UR10, UPT, UPT, -UR5, 0x100000, URZ ;  /* 0x00100000050a7890 */ /* 0x000fc8000fffe1ff */
[----:B------:R-:W-:Y:S02]  /*06d0*/  USHF.L.U32 UR11, UR10, 0xb, URZ ;  /* 0x0000000b0a0b7899 */ /* 0x000fe400080006ff */
[----:B------:R-:W-:Y:S02]  /*06e0*/  USHF.L.U32 UR10, UR10, 0x1, URZ ;  /* 0x000000010a0a7899 */ /* 0x000fe400080006ff */
[----:B------:R-:W-:-:S04]  /*06f0*/  UIADD3 UR4, UPT, UPT, -UR4, 0x100000, URZ ;  /* 0x0010000004047890 */ /* 0x000fc8000fffe1ff */
[----:B------:R-:W-:Y:S02]  /*0700*/  USHF.L.U32 UR5, UR4, 0xb, URZ ;  /* 0x0000000b04057899 */ /* 0x000fe400080006ff */
[----:B------:R-:W-:Y:S01]  /*0710*/  USHF.L.U32 UR4, UR4, 0x1, URZ ;  /* 0x0000000104047899 */ /* 0x000fe200080006ff */
[----:B------:R-:W-:Y:S01]  /*0720*/  ELECT P0, URZ, PT ;  /* 0x0000000000ff782f */ /* 0x000fe20003800000 */
[----:B--2---:R-:W-:Y:S01]  /*0730*/  ULEA UR7, UR7, UR9, 0x18 ;  /* 0x0000000907077291 */ /* 0x004fe2000f8ec0ff */
[----:B------:R-:W1:Y:S11]  /*0740*/  FENCE.VIEW.ASYNC.S ;  /* 0x00000000000073c6 */ /* 0x000e760000000000 */
[----:B-1----:R2:W1:Y:S01]  /*0750*/  SYNCS.EXCH.64 URZ, [UR7+0x40], UR10 ;  /* 0x0000400a07ff75b2 */ /* 0x0024620008000100 */
[----:B------:R2:W1:Y:S01]  /*0760*/  SYNCS.EXCH.64 URZ, [UR7+0x60], UR4 ;  /* 0x0000600407ff75b2 */ /* 0x0004620008000100 */
[----:B------:R2:W1:Y:S01]  /*0770*/  SYNCS.EXCH.64 URZ, [UR7+0x48], UR10 ;  /* 0x0000480a07ff75b2 */ /* 0x0004620008000100 */
[----:B------:R2:W1:Y:S01]  /*0780*/  SYNCS.EXCH.64 URZ, [UR7+0x68], UR4 ;  /* 0x0000680407ff75b2 */ /* 0x0004620008000100 */
[----:B------:R2:W1:Y:S01]  /*0790*/  SYNCS.EXCH.64 URZ, [UR7+0x50], UR10 ;  /* 0x0000500a07ff75b2 */ /* 0x0004620008000100 */
[----:B------:R2:W1:Y:S01]  /*07a0*/  SYNCS.EXCH.64 URZ, [UR7+0x70], UR4 ;  /* 0x0000700407ff75b2 */ /* 0x0004620008000100 */
[----:B------:R2:W1:Y:S01]  /*07b0*/  SYNCS.EXCH.64 URZ, [UR7+0x58], UR10 ;  /* 0x0000580a07ff75b2 */ /* 0x0004620008000100 */
[----:B------:R2:W1:Y:S02]  /*07c0*/  SYNCS.EXCH.64 URZ, [UR7+0x78], UR4 ;  /* 0x0000780407ff75b2 */ /* 0x0004640008000100 */
[----:B--2---:R-:W-:Y:S01]  /*07d0*/  NOP ;  /* 0x0000000000007918 */ /* 0x004fe20000000000 */
.L_x_10:
[----:B------:R-:W2:Y:S01]  /*07e0*/  SHFL.IDX PT, R2, R65, RZ, 0x1f ;  /* 0x00001fff41027589 */ /* 0x000ea200000e0000 */
[----:B------:R-:W-:Y:S01]  /*07f0*/  NOP ;  /* 0x0000000000007918 */ /* 0x000fe20000000000 */
[----:B--2---:R-:W-:-:S13]  /*0800*/  ISETP.NE.AND P0, PT, R2, 0x3, PT ;  /* 0x000000030200780c */ /* 0x004fda0003f05270 */
[----:B------:R-:W-:Y:S05]  /*0810*/  @P0 BRA `(.L_x_11) ;  /* 0x0000000000300947 */ /* 0x000fea0003800000 */
[----:B-1----:R-:W1:Y:S01]  /*0820*/  S2UR UR5, SR_CgaCtaId ;  /* 0x00000000000579c3 */ /* 0x002e620000008800 */
        /* <DEDUP_REMOVED lines=8> */
[----:B-1----:R2:W1:Y:S01]  /*08b0*/  SYNCS.EXCH.64 URZ, [UR5+0x80], UR10 ;  /* 0x0000800a05ff75b2 */ /* 0x0024620008000100 */
[----:B------:R2:W1:Y:S02]  /*08c0*/  SYNCS.EXCH.64 URZ, [UR5+0x88], UR10 ;  /* 0x0000880a05ff75b2 */ /* 0x0004640008000100 */
[----:B--2---:R-:W-:Y:S01]  /*08d0*/  NOP ;  /* 0x0000000000007918 */ /* 0x004fe20000000000 */
.L_x_11:
[----:B------:R-:W2:Y:S01]  /*08e0*/  SHFL.IDX PT, R2, R65, RZ, 0x1f ;  /* 0x00001fff41027589 */ /* 0x000ea200000e0000 */
[----:B------:R-:W-:Y:S01]  /*08f0*/  NOP ;  /* 0x0000000000007918 */ /* 0x000fe20000000000 */
[----:B--2---:R-:W-:-:S13]  /*0900*/  ISETP.NE.AND P0, PT, R2, 0x4, PT ;  /* 0x000000040200780c */ /* 0x004fda0003f05270 */
[----:B------:R-:W-:Y:S05]  /*0910*/  @P0 BRA `(.L_x_12) ;  /* 0x00000000004c0947 */ /* 0x000fea0003800000 */
[----:B-1----:R-:W1:Y:S01]  /*0920*/  S2UR UR5, SR_CgaCtaId ;  /* 0x00000000000579c3 */ /* 0x002e620000008800 */
[----:B------:R-:W-:Y:S01]  /*0930*/  UMOV UR9, 0x100 ;  /* 0x0000010000097882 */ /* 0x000fe20000000000 */
[----:B------:R-:W-:Y:S01]  /*0940*/  UMOV UR7, 0x400 ;  /* 0x0000040000077882 */ /* 0x000fe20000000000 */
[----:B------:R-:W-:Y:S01]  /*0950*/  USEL UR9, UR9, 0xe0, UP2 ;  /* 0x000000e009097887 */ /* 0x000fe20009000000 */
[----:B------:R-:W-:Y:S01]  /*0960*/  UMOV UR4, 0x1 ;  /* 0x0000000100047882 */ /* 0x000fe20000000000 */
[----:B------:R-:W-:Y:S01]  /*0970*/  ELECT P0, URZ, PT ;  /* 0x0000000000ff782f */ /* 0x000fe20003800000 */
[----:B------:R-:W-:-:S04]  /*0980*/  UIADD3 UR10, UPT, UPT, -UR4, 0x100000, URZ ;  /* 0x00100000040a7890 */ /* 0x000fc8000fffe1ff */
[----:B------:R-:W-:Y:S02]  /*0990*/  USHF.L.U32 UR11, UR10, 0xb, URZ ;  /* 0x0000000b0a0b7899 */ /* 0x000fe400080006ff */
[----:B------:R-:W-:Y:S02]  /*09a0*/  USHF.L.U32 UR10, UR10, 0x1, URZ ;  /* 0x000000010a0a7899 */ /* 0x000fe400080006ff */
[----:B------:R-:W-:-:S04]  /*09b0*/  UIADD3 UR12, UPT, UPT, -UR9, 0x100000, URZ ;  /* 0x00100000090c7890 */ /* 0x000fc8000fffe1ff */
[----:B------:R-:W-:Y:S02]  /*09c0*/  USHF.L.U32 UR13, UR12, 0xb, URZ ;  /* 0x0000000b0c0d7899 */ /* 0x000fe400080006ff */
[----:B------:R-:W-:Y:S02]  /*09d0*/  USHF.L.U32 UR12, UR12, 0x1, URZ ;  /* 0x000000010c0c7899 */ /* 0x000fe400080006ff */
[----:B-1----:R-:W-:Y:S01]  /*09e0*/  ULEA UR5, UR5, UR7, 0x18 ;  /* 0x0000000705057291 */ /* 0x002fe2000f8ec0ff */
[----:B------:R-:W1:Y:S11]  /*09f0*/  FENCE.VIEW.ASYNC.S ;  /* 0x00000000000073c6 */ /* 0x000e760000000000 */
[----:B-1----:R2:W1:Y:S01]  /*0a00*/  SYNCS.EXCH.64 URZ, [UR5+0x90], UR10 ;  /* 0x0000900a05ff75b2 */ /* 0x0024620008000100 */
[----:B------:R2:W1:Y:S01]  /*0a10*/  SYNCS.EXCH.64 URZ, [UR5+0xa0], UR12 ;  /* 0x0000a00c05ff75b2 */ /* 0x0004620008000100 */
[----:B------:R2:W1:Y:S01]  /*0a20*/  SYNCS.EXCH.64 URZ, [UR5+0x98], UR10 ;  /* 0x0000980a05ff75b2 */ /* 0x0004620008000100 */
[----:B------:R2:W1:Y:S02]  /*0a30*/  SYNCS.EXCH.64 URZ, [UR5+0xa8], UR12 ;  /* 0x0000a80c05ff75b2 */ /* 0x0004640008000100 */
[----:B--2---:R-:W-:Y:S01]  /*0a40*/  NOP ;  /* 0x0000000000007918 */ /* 0x004fe20000000000 */
.L_x_12:
        /* <DEDUP_REMOVED lines=26> */
.L_x_13:
        /* <DEDUP_REMOVED lines=18> */
.L_x_14:
[----:B-1----:R-:W1:Y:S01]  /*0d10*/  S2UR UR5, SR_CTAID.X ;  /* 0x00000000000579c3 */ /* 0x002e620000002500 */
[----:B------:R-:W-:-:S05]  /*0d20*/  CS2R.32 R60, SR_CgaSize ;  /* 0x00000000003c7805 */ /* 0x000fca0000008a00 */
[----:B------:R-:W-:-:S05]  /*0d30*/  IMAD R60, R60, -0xa0, RZ ;  /* 0xffffff603c3c7824 */ /* 0x000fca00078e02ff */
[----:B------:R-:W-:-:S14]  /*0d40*/  R2UR UR9, R60 ;  /* 0x000000003c0972ca */ /* 0x000fdc00000e0000 */
[----:B------:R-:W2:Y:S01]  /*0d50*/  LDCU UR9, c[0x0][UR9+0x2b0] ;  /* 0x00005600090977ac */ /* 0x000ea20008000800 */
[----:B------:R-:W-:Y:S01]  /*0d60*/  NOP ;  /* 0x0000000000007918 */ /* 0x000fe20000000000 */
[----:B------:R-:W-:-:S05]  /*0d70*/  CS2R.32 R60, SR_CgaSize ;  /* 0x00000000003c7805 */ /* 0x000fca0000008a00 */
[----:B------:R-:W-:-:S05]  /*0d80*/  IMAD R60, R60, -0xa0, RZ ;  /* 0xffffff603c3c7824 */ /* 0x000fca00078e02ff */
[----:B------:R-:W-:-:S14]  /*0d90*/  R2UR UR7, R60 ;  /* 0x000000003c0772ca */ /* 0x000fdc00000e0000 */
[----:B------:R-:W3:Y:S01]  /*0da0*/  LDCU UR7, c[0x0][UR7+0x2b4] ;  /* 0x00005680070777ac */ /* 0x000ee20008000800 */
[----:B------:R-:W4:Y:S08]  /*0db0*/  S2UR UR4, SR_CTAID.Y ;  /* 0x00000000000479c3 */ /* 0x000f300000002600 */
[----:B------:R-:W3:Y:S01]  /*0dc0*/  LDC R9, c[0x0][0xb24] ;  /* 0x0002c900ff097b82 */ /* 0x000ee20000000800 */
[----:B-1----:R-:W-:-:S02]  /*0dd0*/  I2FP.F32.U32 R4, UR5 ;  /* 0x0000000500047c45 */ /* 0x002fc40008201000 */
[----:B------:R-:W-:-:S05]  /*0de0*/  CS2R.32 R5, SR_CgaSize ;  /* 0x0000000000057805 */ /* 0x000fca0000008a00 */
[----:B------:R-:W-:-:S06]  /*0df0*/  IMAD R5, R5, -0xa0, RZ ;  /* 0xffffff6005057824 */ /* 0x000fcc00078e02ff */
[----:B------:R-:W1:Y:S01]  /*0e00*/  LDC R5, c[0x0][R5+0x2a0] ;  /* 0x0000a80005057b82 */ /* 0x000e620000000800 */
[----:B------:R-:W-:Y:S01]  /*0e10*/  MOV R21, UR5 ;  /* 0x0000000500157c02 */ /* 0x000fe20008000f00 */
[----:B--2---:R-:W-:Y:S01]  /*0e20*/  FMUL R4, R4, UR9 ;  /* 0x0000000904047c20 */ /* 0x004fe20008400000 */
[----:B----4-:R-:W-:Y:S02]  /*0e30*/  I2FP.F32.U32 R2, UR4 ;  /* 0x0000000400027c45 */ /* 0x010fe40008201000 */
[----:B------:R-:W-:-:S05]  /*0e40*/  CS2R.32 R3, SR_CgaSize ;  /* 0x0000000000037805 */ /* 0x000fca0000008a00 */
[----:B------:R-:W-:-:S06]  /*0e50*/  IMAD R3, R3, -0xa0, RZ ;  /* 0xffffff6003037824 */ /* 0x000fcc00078e02ff */
[----:B------:R-:W2:Y:S01]  /*0e60*/  LDC R3, c[0x0][R3+0x2a4] ;  /* 0x0000a90003037b82 */ /* 0x000ea20000000800 */
[----:B------:R-:W4:Y:S01]  /*0e70*/  F2I.U32.TRUNC.NTZ R60, R4 ;  /* 0x00000004003c7305 */ /* 0x000f22000020f000 */
[----:B------:R-:W-:Y:S01]  /*0e80*/  MOV R20, UR4 ;  /* 0x0000000400147c02 */ /* 0x000fe20008000f00 */
[----:B---3--:R-:W-:-:S05]  /*0e90*/  FMUL R2, R2, UR7 ;  /* 0x0000000702027c20 */ /* 0x008fca0008400000 */
[----:B------:R-:W-:Y:S01]  /*0ea0*/  BAR.SYNC.DEFER_BLOCKING 0x0 ;  /* 0x0000000000007b1d */ /* 0x000fe20000010000 */
[----:B------:R-:W-:-:S05]  /*0eb0*/  ISETP.GE.AND P0, PT, R9, 0x1, PT ;  /* 0x000000010900780c */ /* 0x000fca0003f06270 */
[----:B------:R-:W3:Y:S02]  /*0ec0*/  F2I.U32.TRUNC.NTZ R58, R2 ;  /* 0x00000002003a7305 */ /* 0x000ee4000020f000 */
[----:B------:R-:W2:Y:S01]  /*0ed0*/  S2UR UR36, SR_CTAID.Z ;  /* 0x00000000002479c3 */ /* 0x000ea20000002700 */
[----:B----4-:R-:W-:-:S05]  /*0ee0*/  IADD3 R60, PT, PT, -R60, RZ, RZ ;  /* 0x000000ff3c3c7210 */ /* 0x010fca0007ffe1ff */
[----:B-1----:R-:W-:Y:S01]  /*0ef0*/  IMAD R60, R5, R60, UR5 ;  /* 0x00000005053c7e24 */ /* 0x002fe2000f8e023c */
[----:B---3--:R-:W-:-:S05]  /*0f00*/  IADD3 R58, PT, PT, -R58, RZ, RZ ;  /* 0x000000ff3a3a7210 */ /* 0x008fca0007ffe1ff */
[----:B--2---:R-:W-:Y:S01]  /*0f10*/  IMAD R58, R3, R58, UR4 ;  /* 0x00000004033a7e24 */ /* 0x004fe2000f8e023a */
[----:B------:R-:W-:Y:S06]  /*0f20*/  @!P0 BRA `(.L_x_15) ;  /* 0x0000000000b88947 */ /* 0x000fec0003800000 */
[----:B------:R-:W1:Y:S01]  /*0f30*/  LDC.64 R4, c[0x0][0xb18] ;  /* 0x0002c600ff047b82 */ /* 0x000e620000000a00 */
[----:B------:R-:W-:-:S07]  /*0f40*/  ISETP.NE.AND P0, PT, R9, 0x1, PT ;  /* 0x000000010900780c */ /* 0x000fce0003f05270 */
[----:B------:R-:W2:Y:S08]  /*0f50*/  LDC R10, c[0x0][0xb0c] ;  /* 0x0002c300ff0a7b82 */ /* 0x000eb00000000800 */
[----:B------:R-:W3:Y:S08]  /*0f60*/  LDC R11, c[0x0][0x370] ;  /* 0x0000dc00ff0b7b82 */ /* 0x000ef00000000800 */
[----:B------:R-:W4:Y:S01]  /*0f70*/  LDC R12, c[0x0][0x374] ;  /* 0x0000dd00ff0c7b82 */ /* 0x000f220000000800 */
[----:B-1----:R-:W-:-:S07]  /*0f80*/  ISETP.NE.AND P1, PT, R4, 0x1, PT ;  /* 0x000000010400780c */ /* 0x002fce0003f25270 */
[----:B------:R-:W3:Y:S01]  /*0f90*/  LDC.64 R6, c[0x0][0xb10] ;  /* 0x0002c400ff067b82 */ /* 0x000ee20000000a00 */
[----:B--2---:R-:W-:-:S07]  /*0fa0*/  ISETP.NE.AND P2, PT, R10, 0x1, PT ;  /* 0x000000010a00780c */ /* 0x004fce0003f45270 */
[----:B------:R-:W1:Y:S08]  /*0fb0*/  LDC R8, c[0x0][0xb20] ;  /* 0x0002c800ff087b82 */ /* 0x000e700000000800 */
[----:B------:R-:W2:Y:S01]  /*0fc0*/  LDC.64 R2, c[0x0][0xb28] ;  /* 0x0002ca00ff027b82 */ /* 0x000ea20000000a00 */
[----:B----4-:R-:W-:-:S04]  /*0fd0*/  IMAD.HI.U32 R13, R12, R5, RZ ;  /* 0x000000050c0d7227 */ /* 0x010fc800078e00ff */
[----:B------:R-:W-:-:S04]  /*0fe0*/  IMAD.HI.U32 R5, R20, R5, RZ ;  /* 0x0000000514057227 */ /* 0x000fc800078e00ff */
[----:B---3--:R-:W-:-:S04]  /*0ff0*/  IMAD.HI.U32 R14, R11, R6, RZ ;  /* 0x000000060b0e7227 */ /* 0x008fc800078e00ff */
[C---:B------:R-:W-:Y:S01]  /*1000*/  IMAD.HI.U32 R16, R21.reuse, R6, RZ ;  /* 0x0000000615107227 */ /* 0x040fe200078e00ff */
[-C--:B------:R-:W-:Y:S02]  /*1010*/  @P2 SHF.R.U32.HI R11, RZ, R7.reuse, R14 ;  /* 0x00000007ff0b2219 */ /* 0x080fe4000001160e */
[-C--:B-1----:R-:W-:Y:S02]  /*1020*/  @P1 SHF.R.U32.HI R12, RZ, R8.reuse, R13 ;  /* 0x00000008ff0c1219 */ /* 0x082fe4000001160d */
[----:B------:R-:W-:Y:S02]  /*1030*/  SHF.R.U32.HI R5, RZ, R8, R5 ;  /* 0x00000008ff057219 */ /* 0x000fe40000011605 */
[----:B------:R-:W-:Y:S02]  /*1040*/  SHF.R.U32.HI R16, RZ, R7, R16 ;  /* 0x00000007ff107219 */ /* 0x000fe40000011610 */
[----:B------:R-:W-:Y:S01]  /*1050*/  SEL R5, R20, R5, !P1 ;  /* 0x0000000514057207 */ /* 0x000fe20004800000 */
[----:B--2---:R-:W-:Y:S01]  /*1060*/  IMAD.HI.U32 R14, R12, R2, RZ ;  /* 0x000000020c0e7227 */ /* 0x004fe200078e00ff */
[----:B------:R-:W-:-:S02]  /*1070*/  SEL R7, R21, R16, !P2 ;  /* 0x0000001015077207 */ /* 0x000fc40005000000 */
[----:B------:R-:W-:Y:S01]  /*1080*/  IADD3 R13, PT, PT, -R5, RZ, RZ ;  /* 0x000000ff050d7210 */ /* 0x000fe20007ffe1ff */
[----:B------:R-:W-:Y:S01]  /*1090*/  IMAD.HI.U32 R6, R11, R2, RZ ;  /* 0x000000020b067227 */ /* 0x000fe200078e00ff */
[----:B------:R-:W-:-:S03]  /*10a0*/  @P0 SHF.R.U32.HI R12, RZ, R3, R14 ;  /* 0x00000003ff0c0219 */ /* 0x000fc6000001160e */
[----:B------:R-:W-:Y:S01]  /*10b0*/  IMAD R13, R4, R13, R20 ;  /* 0x0000000d040d7224 */ /* 0x000fe200078e0214 */
[----:B------:R-:W-:Y:S01]  /*10c0*/  @P0 SHF.R.U32.HI R11, RZ, R3, R6 ;  /* 0x00000003ff0b0219 */ /* 0x000fe20000011606 */
[----:B------:R-:W-:-:S04]  /*10d0*/  IMAD R12, R12, R9, RZ ;  /* 0x000000090c0c7224 */ /* 0x000fc800078e02ff */
[----:B------:R-:W-:Y:S01]  /*10e0*/  IMAD R6, R11, R9, RZ ;  /* 0x000000090b067224 */ /* 0x000fe200078e02ff */
[----:B------:R-:W-:-:S04]  /*10f0*/  ISETP.GE.AND P1, PT, R5, R12, PT ;  /* 0x0000000c0500720c */ /* 0x000fc80003f26270 */
[----:B------:R-:W-:Y:S01]  /*1100*/  ISETP.GE.OR P1, PT, R7, R6, P1 ;  /* 0x000000060700720c */ /* 0x000fe20000f26670 */
[----:B------:R-:W-:-:S05]  /*1110*/  IMAD.HI.U32 R6, R5, R2, RZ ;  /* 0x0000000205067227 */ /* 0x000fca00078e00ff */
[----:B------:R-:W-:-:S04]  /*1120*/  SHF.R.U32.HI R6, RZ, R3, R6 ;  /* 0x00000003ff067219 */ /* 0x000fc80000011606 */
[----:B------:R-:W-:-:S03]  /*1130*/  SEL R6, R5, R6, !P0 ;  /* 0x0000000605067207 */ /* 0x000fc60004000000 */
[----:B------:R-:W-:Y:S01]  /*1140*/  @!P1 IMAD.HI.U32 R8, R7, R2, RZ ;  /* 0x0000000207089227 */ /* 0x000fe200078e00ff */
[----:B------:R-:W-:-:S04]  /*1150*/  IADD3 R2, PT, PT, -R6, RZ, RZ ;  /* 0x000000ff06027210 */ /* 0x000fc80007ffe1ff */
[----:B------:R-:W-:Y:S01]  /*1160*/  @!P1 SHF.R.U32.HI R8, RZ, R3, R8 ;  /* 0x00000003ff089219 */ /* 0x000fe20000011608 */
[----:B------:R-:W-:-:S03]  /*1170*/  IMAD R2, R9, R2, R5 ;  /* 0x0000000209027224 */ /* 0x000fc600078e0205 */
[----:B------:R-:W-:-:S05]  /*1180*/  @!P1 SEL R3, R7, R8, !P0 ;  /* 0x0000000807039207 */ /* 0x000fca0004000000 */
[--C-:B------:R-:W-:Y:S02]  /*1190*/  @!P1 IMAD.IADD R6, R6, 0x1, -R3.reuse ;  /* 0x0000000106069824 */ /* 0x100fe400078e0a03 */
[----:B------:R-:W-:Y:S01]  /*11a0*/  @!P1 IMAD R3, R2, R11, R3 ;  /* 0x0000000b02039224 */ /* 0x000fe200078e0203 */
[----:B------:R-:W-:Y:S01]  /*11b0*/  IADD3 R2, PT, PT, -R7, RZ, RZ ;  /* 0x000000ff07027210 */ /* 0x000fe20007ffe1ff */
[----:B------:R-:W-:Y:S02]  /*11c0*/  @!P1 IMAD R5, R6, R9, R7 ;  /* 0x0000000906059224 */ /* 0x000fe400078e0207 */
[----:B------:R-:W-:Y:S02]  /*11d0*/  @!P1 IMAD.MOV.U32 R7, RZ, RZ, R3 ;  /* 0x000000ffff079224 */ /* 0x000fe400078e0003 */
[----:B------:R-:W-:Y:S02]  /*11e0*/  IMAD R2, R10, R2, R21 ;  /* 0x000000020a027224 */ /* 0x000fe400078e0215 */
[----:B------:R-:W-:-:S02]  /*11f0*/  IMAD R20, R5, R4, R13 ;  /* 0x0000000405147224 */ /* 0x000fc400078e020d */
[----:B------:R-:W-:Y:S02]  /*1200*/  IMAD R21, R7, R10, R2 ;  /* 0x0000000a07157224 */ /* 0x000fe400078e0202 */
.L_x_15:
[----:B------:R-:W1:Y:S01]  /*1210*/  LDCU UR4, c[0x0][0xb30] ;  /* 0x00016600ff0477ac */ /* 0x000e620008000800 */
[----:B------:R-:W2:Y:S08]  /*1220*/  S2UR UR37, SR_CgaCtaId ;  /* 0x00000000002579c3 */ /* 0x000eb00000008800 */
[----:B------:R-:W3:Y:S01]  /*1230*/  LDC R26, c[0x0][0xb24] ;  /* 0x0002c900ff1a7b82 */ /* 0x000ee20000000800 */
[----:B-1----:R-:W-:-:S09]  /*1240*/  UISETP.NE.AND UP1, UPT, UR4, 0x1, UPT ;  /* 0x000000010400788c */ /* 0x002fd2000bf25270 */
[----:B--2---:R-:W-:Y:S05]  /*1250*/  BRA.U UP1, `(.L_x_16) ;  /* 0x0000000101407547 */ /* 0x004fea000b800000 */
[----:B------:R-:W1:Y:S08]  /*1260*/  LDC.64 R4, c[0x0][0xb10] ;  /* 0x0002c400ff047b82 */ /* 0x000e700000000a00 */
[----:B------:R-:W2:Y:S08]  /*1270*/  LDC.64 R2, c[0x0][0xb18] ;  /* 0x0002c600ff027b82 */ /* 0x000eb00000000a00 */
[----:B------:R-:W4:Y:S08]  /*1280*/  LDC R6, c[0x0][0xb20] ;  /* 0x0002c800ff067b82 */ /* 0x000f300000000800 */
[----:B------:R-:W3:Y:S01]  /*1290*/  LDC R8, c[0x0][0xb0c] ;  /* 0x0002c300ff087b82 */ /* 0x000ee20000000800 */
[----:B-1----:R-:W-:-:S05]  /*12a0*/  IMAD.HI.U32 R4, R21, R4, RZ ;  /* 0x0000000415047227 */ /* 0x002fca00078e00ff */
[----:B------:R-:W-:Y:S01]  /*12b0*/  SHF.R.U32.HI R4, RZ, R5, R4 ;  /* 0x00000005ff047219 */ /* 0x000fe20000011604 */
[----:B--2---:R-:W-:Y:S01]  /*12c0*/  IMAD.HI.U32 R3, R20, R3, RZ ;  /* 0x0000000314037227 */ /* 0x004fe200078e00ff */
[----:B------:R-:W-:-:S04]  /*12d0*/  ISETP.NE.AND P0, PT, R2, 0x1, PT ;  /* 0x000000010200780c */ /* 0x000fc80003f05270 */
[----:B----4-:R-:W-:-:S04]  /*12e0*/  SHF.R.U32.HI R3, RZ, R6, R3 ;  /* 0x00000006ff037219 */ /* 0x010fc80000011603 */
[----:B------:R-:W-:Y:S02]  /*12f0*/  SEL R3, R20, R3, !P0 ;  /* 0x0000000314037207 */ /* 0x000fe40004000000 */
[----:B---3--:R-:W-:-:S04]  /*1300*/  ISETP.NE.AND P1, PT, R8, 0x1, PT ;  /* 0x000000010800780c */ /* 0x008fc80003f25270 */
[----:B------:R-:W-:-:S05]  /*1310*/  SEL R4, R21, R4, !P1 ;  /* 0x0000000415047207 */ /* 0x000fca0004800000 */
[----:B------:R-:W-:Y:S02]  /*1320*/  IMAD.IADD R5, R3, 0x1, -R4 ;  /* 0x0000000103057824 */ /* 0x000fe400078e0a04 */
[----:B------:R-:W-:Y:S02]  /*1330*/  IMAD.IADD R3, R4, 0x1, -R3 ;  /* 0x0000000104037824 */ /* 0x000fe400078e0a03 */
[----:B------:R-:W-:Y:S02]  /*1340*/  IMAD R21, R5, R8, R21 ;  /* 0x0000000805157224 */ /* 0x000fe400078e0215 */
[----:B------:R-:W-:-:S07]  /*1350*/  IMAD R20, R3, R2, R20 ;  /* 0x0000000203147224 */ /* 0x000fce00078e0214 */
.L_x_16:
[----:B------:R-:W-:Y:S01]  /*1360*/  BAR.SYNC.DEFER_BLOCKING 0x0 ;  /* 0x0000000000007b1d */ /* 0x000fe20000010000 */
[----:B------:R-:W-:Y:S01]  /*1370*/  UISETP.NE.AND UP1, UPT, UR8, 0x2, UPT ;  /* 0x000000020800788c */ /* 0x000fe2000bf25270 */
[----:B------:R-:W-:Y:S02]  /*1380*/  ISETP.NE.OR P5, PT, R0, 0x2, !P5 ;  /* 0x000000020000780c */ /* 0x000fe40006fa5670 */
[----:B------:R-:W-:-:S06]  /*1390*/  LOP3.LUT R2, R72, 0x1f, RZ, 0xc0, !PT ;  /* 0x0000001f48027812 */ /* 0x000fcc00078ec0ff */
[----:B------:R-:W-:Y:S05]  /*13a0*/  BRA.U UP1, `(.L_x_17) ;  /* 0x0000001101b87547 */ /* 0x000fea000b800000 */
[----:B------:R-:W1:Y:S01]  /*13b0*/  LDCU UR13, c[0x0][0x38c] ;  /* 0x00007180ff0d77ac */ /* 0x000e620008000800 */
[----:B------:R-:W2:Y:S01]  /*13c0*/  LDC R9, c[0x0][0x370] ;  /* 0x0000dc00ff097b82 */ /* 0x000ea20000000800 */
[----:B------:R-:W-:Y:S01]  /*13d0*/  PLOP3.LUT P1, PT, PT, PT, UP2, 0x80, 0x8 ;  /* 0x000000000008781c */ /* 0x000fe20003f2f028 */
[----:B------:R-:W-:Y:S01]  /*13e0*/  HFMA2 R12, -RZ, RZ, 0, 0 ;  /* 0x00000000ff0c7431 */ /* 0x000fe200000001ff */
[----:B------:R-:W-:Y:S01]  /*13f0*/  ISETP.EQ.OR P4, PT, R2, RZ, P5 ;  /* 0x000000ff0200720c */ /* 0x000fe20002f82670 */
[----:B------:R-:W-:Y:S01]  /*1400*/  IMAD.MOV.U32 R15, RZ, RZ, 0x1 ;  /* 0x00000001ff0f7424 */ /* 0x000fe200078e00ff */
[----:B------:R-:W-:Y:S01]  /*1410*/  PLOP3.LUT P1, PT, P1, PT, PT, 0x8, 0x80 ;  /* 0x000000000080781c */ /* 0x000fe20000f2e170 */
[----:B------:R-:W-:Y:S01]  /*1420*/  IMAD.MOV.U32 R14, RZ, RZ, RZ ;  /* 0x000000ffff0e7224 */ /* 0x000fe200078e00ff */
[----:B------:R-:W-:Y:S01]  /*1430*/  MOV R8, 0x1 ;  /* 0x0000000100087802 */ /* 0x000fe20000000f00 */
[----:B------:R-:W4:Y:S01]  /*1440*/  LDC R0, c[0x0][0x374] ;  /* 0x0000dd00ff007b82 */ /* 0x000f220000000800 */
[----:B------:R-:W-:Y:S01]  /*1450*/  IMAD.MOV.U32 R10, RZ, RZ, RZ ;  /* 0x000000ffff0a7224 */ /* 0x000fe200078e00ff */
[----:B------:R-:W2:Y:S01]  /*1460*/  LDCU.64 UR22, c[0x0][0x348] ;  /* 0x00006900ff1677ac */ /* 0x000ea20008000a00 */
[----:B------:R-:W-:Y:S01]  /*1470*/  UMOV UR6, URZ ;  /* 0x000000ff00067c82 */ /* 0x000fe20008000000 */
[----:B-1----:R-:W-:-:S04]  /*1480*/  UIADD3 UR5, UPT, UPT, UR13, 0x7f, URZ ;  /* 0x0000007f0d057890 */ /* 0x002fc8000fffe0ff */
[----:B------:R-:W-:-:S04]  /*1490*/  USHF.R.S32.HI UR4, URZ, 0x1f, UR5 ;  /* 0x0000001fff047899 */ /* 0x000fc80008011405 */
[----:B------:R-:W-:-:S04]  /*14a0*/  ULEA.HI UR4, UR4, UR5, URZ, 0x7 ;  /* 0x0000000504047291 */ /* 0x000fc8000f8f38ff */
[----:B------:R-:W-:Y:S02]  /*14b0*/  USHF.R.S32.HI UR15, URZ, 0x7, UR4 ;  /* 0x00000007ff0f7899 */ /* 0x000fe40008011404 */
[----:B------:R-:W-:Y:S02]  /*14c0*/  UIADD3 UR4, UPT, UPT, UR13, -0x1, URZ ;  /* 0xffffffff0d047890 */ /* 0x000fe4000fffe0ff */
[----:B------:R-:W-:Y:S02]  /*14d0*/  UISETP.LT.U32.AND UP0, UPT, UR15, 0x4, UPT ;  /* 0x000000040f00788c */ /* 0x000fe4000bf01070 */
[----:B------:R-:W-:Y:S02]  /*14e0*/  UISETP.GE.U32.AND UP1, UPT, UR4, -0xff, UPT ;  /* 0xffffff010400788c */ /* 0x000fe4000bf26070 */
[----:B------:R-:W-:Y:S02]  /*14f0*/  USEL UR14, UR15, 0x4, UP0 ;  /* 0x000000040f0e7887 */ /* 0x000fe40008000000 */
[----:B------:R-:W-:-:S02]  /*1500*/  UIADD3 UR13, UPT, UPT, UR13, 0xfe, URZ ;  /* 0x000000fe0d0d7890 */ /* 0x000fc4000fffe0ff */
[----:B------:R-:W-:Y:S02]  /*1510*/  UIADD3 UR5, UPT, UPT, UR14, -0x1, URZ ;  /* 0xffffffff0e057890 */ /* 0x000fe4000fffe0ff */
[----:B------:R-:W-:-:S03]  /*1520*/  UIADD3 UR7, UPT, UPT, UR15, -UR14, URZ ;  /* 0x8000000e0f077290 */ /* 0x000fc6000fffe0ff */
[----:B------:R-:W-:-:S04]  /*1530*/  @UP1 UIADD3 UR5, UPT, UPT, UR14, URZ, URZ ;  /* 0x000000ff0e051290 */ /* 0x000fc8000fffe0ff */
[----:B--2---:R-:W-:-:S12]  /*1540*/  UIADD3 UR5, UPT, UPT, UR5, 0x1, URZ ;  /* 0x0000000105057890 */ /* 0x004fd8000fffe0ff */
.L_x_35:
[----:B------:R-:W-:Y:S01]  /*1550*/  UISETP.NE.AND UP0, UPT, UR37, URZ, UPT ;  /* 0x000000ff2500728c */ /* 0x000fe2000bf05270 */
[----:B------:R-:W1:Y:S08]  /*1560*/  S2UR UR37, SR_CgaCtaId ;  /* 0x00000000002579c3 */ /* 0x000e700000008800 */
[----:B------:R-:W-:Y:S05]  /*1570*/  BRA.U UP0, `(.L_x_18) ;  /* 0x0000000100347547 */ /* 0x000fea000b800000 */
[----:B------:R-:W2:Y:S01]  /*1580*/  S2R R2, SR_CgaCtaId ;  /* 0x0000000000027919 */ /* 0x000ea20000008800 */
[----:B------:R-:W-:-:S04]  /*1590*/  MOV R3, 0x400 ;  /* 0x0000040000037802 */ /* 0x000fc80000000f00 */
[----:B--2---:R-:W-:Y:S02]  /*15a0*/  LEA R3, R2, R3, 0x18 ;  /* 0x0000000302037211 */ /* 0x004fe400078ec0ff */
[----:B------:R-:W-:-:S03]  /*15b0*/  SHF.L.U32 R2, R8, 0x1f, RZ ;  /* 0x0000001f08027819 */ /* 0x000fc600000006ff */
[----:B------:R-:W-:-:S04]  /*15c0*/  IMAD R3, R10, 0x8, R3 ;  /* 0x000000080a037824 */ /* 0x000fc800078e0203 */
[----:B------:R-:W2:Y:S02]  /*15d0*/  SYNCS.PHASECHK.TRANS64.TRYWAIT P0, [R3+URZ+0x100], R2 ;  /* 0x00010002030075a7 */ /* 0x000ea400080011ff */
[----:B--2---:R-:W-:Y:S05]  /*15e0*/  @!P0 BRA `(.L_x_19) ;  /* 0x0000006800e48947 */ /* 0x004fea0003800000 */
.L_x_131:
[----:B------:R-:W-:Y:S01]  /*15f0*/  VIADD R10, R10, 0x1 ;  /* 0x000000010a0a7836 */ /* 0x000fe20000000000 */
[----:B------:R2:W-:Y:S04]  /*1600*/  SYNCS.ARRIVE.TRANS64.A1T0 RZ, [R3+URZ+0xf0], RZ ;  /* 0x0000f0ff03ff79a7 */ /* 0x0005e800081000ff */
[----:B------:R-:W-:-:S04]  /*1610*/  ISETP.NE.AND P0, PT, R10, 0x2, PT ;  /* 0x000000020a00780c */ /* 0x000fc80003f05270 */
[----:B------:R-:W-:Y:S02]  /*1620*/  SEL R10, R10, RZ, P0 ;  /* 0x000000ff0a0a7207 */ /* 0x000fe40000000000 */
[----:B--2---:R-:W-:-:S04]  /*1630*/  SEL R3, RZ, 0x1, P0 ;  /* 0x00000001ff037807 */ /* 0x004fc80000000000 */
[----:B------:R-:W-:-:S07]  /*1640*/  LOP3.LUT R8, R8, R3, RZ, 0x3c, !PT ;  /* 0x0000000308087212 */ /* 0x000fce00078e3cff */
.L_x_18:
[----:B------:R-:W-:Y:S01]  /*1650*/  UMOV UR4, 0x400 ;  /* 0x0000040000047882 */ /* 0x000fe20000000000 */
[----:B------:R-:W-:Y:S01]  /*1660*/  SHF.L.U32 R2, R15, 0x1f, RZ ;  /* 0x0000001f0f027819 */ /* 0x000fe200000006ff */
[----:B-1----:R-:W-:Y:S01]  /*1670*/  ULEA UR4, UR37, UR4, 0x18 ;  /* 0x0000000425047291 */ /* 0x002fe2000f8ec0ff */
[----:B------:R-:W-:Y:S01]  /*1680*/  R2UR UR35, R21 ;  /* 0x00000000152372ca */ /* 0x000fe200000e0000 */
[----:B------:R-:W-:Y:S01]  /*1690*/  UISETP.GE.U32.AND UP0, UPT, UR13, 0xff, UPT ;  /* 0x000000ff0d00788c */ /* 0x000fe2000bf06070 */
[----:B------:R-:W-:Y:S01]  /*16a0*/  R2UR UR19, R20 ;  /* 0x00000000141372ca */ /* 0x000fe200000e0000 */
[----:B------:R-:W-:Y:S01]  /*16b0*/  ULEA UR8, UR6, UR4, 0x3 ;  /* 0x0000000406087291 */ /* 0x000fe2000f8e18ff */
[----:B------:R-:W-:-:S08]  /*16c0*/  UMOV UR29, URZ ;  /* 0x000000ff001d7c82 */ /* 0x000fd00008000000 */
[----:B------:R1:W2:Y:S01]  /*16d0*/  SYNCS.PHASECHK.TRANS64.TRYWAIT P0, [UR8+0x20], R2 ;  /* 0x00002002ff0075a7 */ /* 0x0002a20008001108 */
[----:B------:R-:W-:Y:S02]  /*16e0*/  USHF.L.U32 UR35, UR35, 0x6, URZ ;  /* 0x0000000623237899 */ /* 0x000fe400080006ff */
[----:B------:R-:W-:Y:S01]  /*16f0*/  USHF.L.U32 UR19, UR19, 0x7, URZ ;  /* 0x0000000713137899 */ /* 0x000fe200080006ff */
[----:B------:R-:W-:Y:S11]  /*1700*/  BRA.U !UP0, `(.L_x_20) ;  /* 0x0000000108d87547 */ /* 0x000ff6000b800000 */
[----:B------:R-:W-:Y:S01]  /*1710*/  UMOV UR21, URZ ;  /* 0x000000ff00157c82 */ /* 0x000fe20008000000 */
[----:B------:R-:W-:-:S05]  /*1720*/  UMOV UR42, UR6 ;  /* 0x00000006002a7c82 */ /* 0x000fca0008000000 */
.L_x_25:
[----:B-1----:R-:W-:Y:S01]  /*1730*/  ULEA UR33, UR42, UR4, 0x3 ;  /* 0x000000042a217291 */ /* 0x002fe2000f8e18ff */
[----:B--2---:R-:W-:Y:S01]  /*1740*/  @!P5 MOV R3, 0xc000 ;  /* 0x0000c0000003d802 */ /* 0x004fe20000000f00 */
[----:B--2---:R-:W-:Y:S10]  /*1750*/  @P0 BRA `(.L_x_21) ;  /* 0x00000000000c0947 */ /* 0x004ff40003800000 */
[----:B------:R-:W-:-:S04]  /*1760*/  SHF.L.U32 R5, R15, 0x1f, RZ ;  /* 0x0000001f0f057819 */ /* 0x000fc800000006ff */
[----:B------:R-:W2:Y:S02]  /*1770*/  SYNCS.PHASECHK.TRANS64.TRYWAIT P0, [UR33+0x20], R5 ;  /* 0x00002005ff0075a7 */ /* 0x000ea40008001121 */
[----:B--2---:R-:W-:Y:S05]  /*1780*/  @!P0 BRA `(.L_x_22) ;  /* 0x0000006800908947 */ /* 0x004fea0003800000 */
.L_x_21:
[----:B------:R2:W-:Y:S01]  /*1790*/  @!P5 SYNCS.ARRIVE.TRANS64 RZ, [UR33], R3 ;  /* 0x00000003ffffd9a7 */ /* 0x0005e20008000021 */
[----:B------:R-:W-:Y:S04]  /*17a0*/  BSSY.RECONVERGENT B0, `(.L_x_23) ;  /* 0x0000003000007945 */ /* 0x000fe80003800200 */
[----:B------:R-:W-:Y:S05]  /*17b0*/  @P4 BRA `(.L_x_24) ;  /* 0x0000000000044947 */ /* 0x000fea0003800000 */
[----:B------:R-:W-:Y:S05]  /*17c0*/  BPT.TRAP 0x1 ;  /* 0x000000040000795c */ /* 0x000fea0000300000 */
.L_x_24:
[----:B------:R-:W-:Y:S05]  /*17d0*/  BSYNC.RECONVERGENT B0 ;  /* 0x0000000000007941 */ /* 0x000fea0003800200 */
.L_x_23:
[----:B------:R-:W-:Y:S02]  /*17e0*/  UIADD3 UR6, UPT, UPT, UR42, 0x1, URZ ;  /* 0x000000012a067890 */ /* 0x000fe4000fffe0ff */
[----:B------:R-:W-:Y:S02]  /*17f0*/  ULEA UR24, UR42, UR4, 0xe ;  /* 0x000000042a187291 */ /* 0x000fe4000f8e70ff */
[----:B------:R-:W-:Y:S02]  /*1800*/  UISETP.NE.AND UP0, UPT, UR6, 0x4, UPT ;  /* 0x000000040600788c */ /* 0x000fe4000bf05270 */
[----:B------:R-:W-:Y:S02]  /*1810*/  UIADD3 UR40, UP1, UPT, UR22, 0x80, URZ ;  /* 0x0000008016287890 */ /* 0x000fe4000ff3e0ff */
[----:B------:R-:W-:Y:S02]  /*1820*/  USEL UR9, URZ, 0x1, UP0 ;  /* 0x00000001ff097887 */ /* 0x000fe40008000000 */
[----:B------:R-:W-:-:S02]  /*1830*/  USEL UR6, UR6, URZ, UP0 ;  /* 0x000000ff06067287 */ /* 0x000fc40008000000 */
[----:B------:R-:W-:Y:S02]  /*1840*/  USHF.L.U32 UR34, UR21, 0x7, URZ ;  /* 0x0000000715227899 */ /* 0x000fe400080006ff */
[----:B------:R-:W-:Y:S01]  /*1850*/  ULEA UR8, UR6, UR4, 0x3 ;  /* 0x0000000406087291 */ /* 0x000fe2000f8e18ff */
[----:B------:R-:W-:Y:S01]  /*1860*/  LOP3.LUT R15, R15, UR9, RZ, 0x3c, !PT ;  /* 0x000000090f0f7c12 */ /* 0x000fe2000f8e3cff */
[----:B------:R-:W-:Y:S02]  /*1870*/  UIADD3 UR38, UP0, UPT, UR22, 0x180, URZ ;  /* 0x0000018016267890 */ /* 0x000fe4000ff1e0ff */
[----:B------:R-:W-:Y:S01]  /*1880*/  UIADD3.X UR41, UPT, UPT, URZ, UR23, URZ, UP1, !UPT ;  /* 0x00000017ff297290 */ /* 0x000fe20008ffe4ff */
[----:B-1----:R-:W-:Y:S01]  /*1890*/  SHF.L.U32 R2, R15, 0x1f, RZ ;  /* 0x0000001f0f027819 */ /* 0x002fe200000006ff */
[----:B------:R-:W-:Y:S02]  /*18a0*/  UIADD3 UR32, UPT, UPT, UR24, 0x4400, URZ ;  /* 0x0000440018207890 */ /* 0x000fe4000fffe0ff */
[----:B------:R-:W-:Y:S01]  /*18b0*/  UIADD3 UR26, UPT, UPT, UR34, 0x40, URZ ;  /* 0x00000040221a7890 */ /* 0x000fe2000fffe0ff */
[----:B------:R1:W1:Y:S01]  /*18c0*/  SYNCS.PHASECHK.TRANS64.TRYWAIT P0, [UR8+0x20], R2 ;  /* 0x00002002ff0075a7 */ /* 0x0002620008001108 */
[----:B------:R-:W-:-:S02]  /*18d0*/  ULEA UR8, UR42, UR4, 0xf ;  /* 0x000000042a087291 */ /* 0x000fc4000f8e78ff */
[----:B------:R-:W-:Y:S02]  /*18e0*/  UIADD3 UR24, UPT, UPT, UR24, 0x6400, URZ ;  /* 0x0000640018187890 */ /* 0x000fe4000fffe0ff */
[----:B------:R-:W-:Y:S02]  /*18f0*/  UIADD3.X UR39, UPT, UPT, URZ, UR23, URZ, UP0, !UPT ;  /* 0x00000017ff277290 */ /* 0x000fe400087fe4ff */
[----:B------:R-:W-:Y:S02]  /*1900*/  UIADD3 UR16, UPT, UPT, UR8, 0x14400, URZ ;  /* 0x0001440008107890 */ /* 0x000fe4000fffe0ff */
[----:B------:R-:W-:Y:S01]  /*1910*/  UIADD3 UR8, UPT, UPT, UR8, 0x18400, URZ ;  /* 0x0001840008087890 */ /* 0x000fe2000fffe0ff */
[----:B------:R-:W-:Y:S01]  /*1920*/  UMOV UR30, 0x0 ;  /* 0x00000000001e7882 */ /* 0x000fe20000000000 */
[----:B------:R-:W-:Y:S01]  /*1930*/  UMOV UR31, 0x10000000 ;  /* 0x10000000001f7882 */ /* 0x000fe20000000000 */
[----:B------:R-:W-:Y:S01]  /*1940*/  UMOV UR25, UR33 ;  /* 0x0000002100197c82 */ /* 0x000fe20008000000 */
[----:B------:R-:W-:Y:S01]  /*1950*/  UMOV UR27, UR35 ;  /* 0x00000023001b7c82 */ /* 0x000fe20008000000 */
[----:B------:R-:W-:Y:S01]  /*1960*/  UMOV UR28, UR36 ;  /* 0x00000024001c7c82 */ /* 0x000fe20008000000 */
[----:B------:R-:W-:Y:S01]  /*1970*/  UMOV UR17, UR33 ;  /* 0x0000002100117c82 */ /* 0x000fe20008000000 */
[----:B------:R-:W-:Y:S01]  /*1980*/  UMOV UR20, UR36 ;  /* 0x0000002400147c82 */ /* 0x000fe20008000000 */
[----:B------:R-:W-:Y:S01]  /*1990*/  UMOV UR18, UR34 ;  /* 0x0000002200127c82 */ /* 0x000fe20008000000 */
[----:B------:R1:W-:Y:S01]  /*19a0*/  UTMALDG.3D [UR32], [UR40], desc[UR30] ;  /* 0x00001e20280075b4 */ /* 0x0003e20008011000 */
[----:B------:R-:W-:Y:S01]  /*19b0*/  UMOV UR11, UR19 ;  /* 0x00000013000b7c82 */ /* 0x000fe20008000000 */
[----:B------:R-:W-:Y:S01]  /*19c0*/  UMOV UR12, UR36 ;  /* 0x00000024000c7c82 */ /* 0x000fe20008000000 */
[----:B------:R-:W-:Y:S01]  /*19d0*/  UMOV UR9, UR33 ;  /* 0x0000002100097c82 */ /* 0x000fe20008000000 */
[----:B------:R-:W-:Y:S01]  /*19e0*/  UMOV UR10, UR26 ;  /* 0x0000001a000a7c82 */ /* 0x000fe20008000000 */
[----:B------:R-:W-:Y:S01]  /*19f0*/  UIADD3 UR21, UPT, UPT, UR21, 0x1, URZ ;  /* 0x0000000115157890 */ /* 0x000fe2000fffe0ff */
[----:B------:R-:W-:Y:S01]  /*1a00*/  UMOV UR29, UR5 ;  /* 0x00000005001d7c82 */ /* 0x000fe20008000000 */
[----:B------:R1:W-:Y:S02]  /*1a10*/  UTMALDG.3D [UR24], [UR40], desc[UR30] ;  /* 0x00001e18280075b4 */ /* 0x0003e40008011000 */
[----:B------:R-:W-:Y:S01]  /*1a20*/  UISETP.NE.AND UP0, UPT, UR21, UR5, UPT ;  /* 0x000000051500728c */ /* 0x000fe2000bf05270 */
[----:B------:R-:W-:Y:S01]  /*1a30*/  UMOV UR42, UR6 ;  /* 0x00000006002a7c82 */ /* 0x000fe20008000000 */
[----:B------:R1:W-:Y:S01]  /*1a40*/  UTMALDG.3D [UR16], [UR38], desc[UR30] ;  /* 0x00001e10260075b4 */ /* 0x0003e20008011000 */
[----:B------:R1:W-:Y:S06]  /*1a50*/  UTMALDG.3D [UR8], [UR38], desc[UR30] ;  /* 0x00001e08260075b4 */ /* 0x0003ec0008011000 */
[----:B------:R-:W-:Y:S05]  /*1a60*/  BRA.U UP0, `(.L_x_25) ;  /* 0xfffffffd00307547 */ /* 0x000fea000b83ffff */
.L_x_20:
[----:B-1----:R-:W-:Y:S01]  /*1a70*/  ULEA UR8, UR6, UR4, 0x3 ;  /* 0x0000000406087291 */ /* 0x002fe2000f8e18ff */
[----:B------:R-:W-:Y:S01]  /*1a80*/  SHF.L.U32 R2, R15, 0x1f, RZ ;  /* 0x0000001f0f027819 */ /* 0x000fe200000006ff */
[----:B------:R-:W-:Y:S01]  /*1a90*/  @!P1 SYNCS.ARRIVE.TRANS64.A1T0 RZ, [UR4+0x88], RZ ;  /* 0x000088ffffff99a7 */ /* 0x000fe20008100004 */
[----:B------:R-:W-:-:S06]  /*1aa0*/  UISETP.GT.AND UP0, UPT, UR15, UR14, UPT ;  /* 0x0000000e0f00728c */ /* 0x000fcc000bf04270 */
[----:B--2---:R1:W2:Y:S03]  /*1ab0*/  SYNCS.PHASECHK.TRANS64.TRYWAIT P0, [UR8+0x20], R2 ;  /* 0x00002002ff0075a7 */ /* 0x0042a60008001108 */
[----:B------:R-:W-:Y:S05]  /*1ac0*/  BRA.U !UP0, `(.L_x_26) ;  /* 0x0000000108d47547 */ /* 0x000fea000b800000 */
[----:B------:R-:W-:Y:S01]  /*1ad0*/  UIADD3 UR21, UPT, UPT, UR7, UR29, URZ ;  /* 0x0000001d07157290 */ /* 0x000fe2000fffe0ff */
[----:B------:R-:W-:-:S11]  /*1ae0*/  UMOV UR42, UR6 ;  /* 0x00000006002a7c82 */ /* 0x000fd60008000000 */
.L_x_31:
[----:B-1----:R-:W-:Y:S01]  /*1af0*/  ULEA UR33, UR42, UR4, 0x3 ;  /* 0x000000042a217291 */ /* 0x002fe2000f8e18ff */
[----:B--2---:R-:W-:Y:S01]  /*1b00*/  @!P5 MOV R3, 0xc000 ;  /* 0x0000c0000003d802 */ /* 0x004fe20000000f00 */
[----:B--2---:R-:W-:Y:S10]  /*1b10*/  @P0 BRA `(.L_x_27) ;  /* 0x00000000000c0947 */ /* 0x004ff40003800000 */
[----:B------:R-:W-:-:S04]  /*1b20*/  SHF.L.U32 R5, R15, 0x1f, RZ ;  /* 0x0000001f0f057819 */ /* 0x000fc800000006ff */
[----:B------:R-:W2:Y:S02]  /*1b30*/  SYNCS.PHASECHK.TRANS64.TRYWAIT P0, [UR33+0x20], R5 ;  /* 0x00002005ff0075a7 */ /* 0x000ea40008001121 */
[----:B--2---:R-:W-:Y:S05]  /*1b40*/  @!P0 BRA `(.L_x_28) ;  /* 0x0000006400b88947 */ /* 0x004fea0003800000 */
.L_x_27:
[----:B------:R2:W-:Y:S01]  /*1b50*/  @!P5 SYNCS.ARRIVE.TRANS64 RZ, [UR33], R3 ;  /* 0x00000003ffffd9a7 */ /* 0x0005e20008000021 */
[----:B------:R-:W-:Y:S04]  /*1b60*/  BSSY.RECONVERGENT B0, `(.L_x_29) ;  /* 0x0000003000007945 */ /* 0x000fe80003800200 */
[----:B------:R-:W-:Y:S05]  /*1b70*/  @P4 BRA `(.L_x_30) ;  /* 0x0000000000044947 */ /* 0x000fea0003800000 */
[----:B------:R-:W-:Y:S05]  /*1b80*/  BPT.TRAP 0x1 ;  /* 0x000000040000795c */ /* 0x000fea0000300000 */
.L_x_30:
[----:B------:R-:W-:Y:S05]  /*1b90*/  BSYNC.RECONVERGENT B0 ;  /* 0x0000000000007941 */ /* 0x000fea0003800200 */
.L_x_29:
        /* <DEDUP_REMOVED lines=32> */
[----:B------:R-:W-:Y:S01]  /*1da0*/  UMOV UR10, UR26 ;  /* 0x0000001a000a7c82 */ /* 0x000fe20008000000 */
[----:B------:R-:W-:Y:S01]  /*1db0*/  UIADD3 UR29, UPT, UPT, UR29, 0x1, URZ ;  /* 0x000000011d1d7890 */ /* 0x000fe2000fffe0ff */
[----:B------:R1:W-:Y:S01]  /*1dc0*/  UTMALDG.3D [UR24], [UR40], desc[UR30] ;  /* 0x00001e18280075b4 */ /* 0x0003e20008011000 */
[----:B------:R-:W-:-:S02]  /*1dd0*/  UMOV UR42, UR6 ;  /* 0x00000006002a7c82 */ /* 0x000fc40008000000 */
[----:B------:R-:W-:Y:S01]  /*1de0*/  UISETP.NE.AND UP0, UPT, UR29, UR21, UPT ;  /* 0x000000151d00728c */ /* 0x000fe2000bf05270 */
[----:B------:R1:W-:Y:S01]  /*1df0*/  UTMALDG.3D [UR16], [UR38], desc[UR30] ;  /* 0x00001e10260075b4 */ /* 0x0003e20008011000 */
[----:B------:R1:W-:Y:S07]  /*1e00*/  UTMALDG.3D [UR8], [UR38], desc[UR30] ;  /* 0x00001e08260075b4 */ /* 0x0003ee0008011000 */
[----:B------:R-:W-:Y:S05]  /*1e10*/  BRA.U UP0, `(.L_x_31) ;  /* 0xfffffffd00347547 */ /* 0x000fea000b83ffff */
.L_x_26:
[----:B-1----:R-:W-:Y:S01]  /*1e20*/  LEA R2, R14, UR4, 0x3 ;  /* 0x000000040e027c11 */ /* 0x002fe2000f8e18ff */
[----:B------:R-:W-:Y:S01]  /*1e30*/  NOP ;  /* 0x0000000000007918 */ /* 0x000fe20000000000 */
[----:B--2---:R-:W-:Y:S02]  /*1e40*/  SHF.L.U32 R3, R12, 0x1f, RZ ;  /* 0x0000001f0c037819 */ /* 0x004fe400000006ff */
[----:B------:R-:W-:Y:S02]  /*1e50*/  LEA R4, R14, UR4, 0x4 ;  /* 0x000000040e047c11 */ /* 0x000fe4000f8e20ff */
[----:B------:R-:W1:Y:S02]  /*1e60*/  SYNCS.PHASECHK.TRANS64.TRYWAIT P0, [R2+URZ+0x90], R3 ;  /* 0x00009003020075a7 */ /* 0x000e6400080011ff */
[----:B-1----:R-:W-:Y:S05]  /*1e70*/  @!P0 BRA `(.L_x_32) ;  /* 0x0000006400048947 */ /* 0x002fea0003800000 */
.L_x_134:
[----:B------:R-:W2:Y:S01]  /*1e80*/  LDS.128 R4, [R4+0x120] ;  /* 0x0001200004047984 */ /* 0x000ea20000000c00 */
[----:B---3--:R-:W-:Y:S01]  /*1e90*/  ISETP.GE.AND P0, PT, R26, 0x1, PT ;  /* 0x000000011a00780c */ /* 0x008fe20003f06270 */
[----:B-1----:R-:W-:Y:S01]  /*1ea0*/  VIADD R2, R2, 0xa0 ;  /* 0x000000a002027836 */ /* 0x002fe20000000000 */
[----:B------:R-:W-:Y:S01]  /*1eb0*/  @!PT LDS RZ, [RZ] ;  /* 0x00000000fffff984 */ /* 0x000fe20000000800 */
[----:B------:R-:W-:Y:S01]  /*1ec0*/  @!PT LDS RZ, [RZ] ;  /* 0x00000000fffff984 */ /* 0x000fe20000000800 */
[----:B------:R-:W-:Y:S01]  /*1ed0*/  @!PT LDS RZ, [RZ] ;  /* 0x00000000fffff984 */ /* 0x000fe20000000800 */
[----:B------:R-:W-:Y:S01]  /*1ee0*/  @!PT LDS RZ, [RZ] ;  /* 0x00000000fffff984 */ /* 0x000fe20000000800 */
[----:B------:R1:W-:Y:S06]  /*1ef0*/  MEMBAR.ALL.CTA ;  /* 0x0000000000007992 */ /* 0x0003ec0000008000 */
[----:B-1----:R-:W1:Y:S01]  /*1f00*/  FENCE.VIEW.ASYNC.S ;  /* 0x00000000000073c6 */ /* 0x002e620000000000 */
[----:B------:R-:W-:-:S04]  /*1f10*/  PRMT R2, RZ, 0x654, R2 ;  /* 0x00000654ff027816 */ /* 0x000fc80000000002 */
[----:B-1----:R1:W-:Y:S01]  /*1f20*/  SYNCS.ARRIVE.TRANS64.RED.A1T0 RZ, [R2+URZ], RZ ;  /* 0x000000ff02ff79a7 */ /* 0x0023e200081004ff */
[----:B--2---:R-:W-:-:S13]  /*1f30*/  LOP3.LUT P2, RZ, R6, 0x1, RZ, 0xc0, !PT ;  /* 0x0000000106ff7812 */ /* 0x004fda000784c0ff */
[----:B------:R-:W-:Y:S01]  /*1f40*/  @P2 SHF.R.U32.HI R3, RZ, 0x10, R5 ;  /* 0x00000010ff032819 */ /* 0x000fe20000011605 */
[----:B------:R-:W-:Y:S01]  /*1f50*/  VOTEU.ANY UP0, P2 ;  /* 0x0000000000ff7886 */ /* 0x000fe20001000100 */
[----:B------:R-:W-:Y:S02]  /*1f60*/  @P2 MOV R13, R4 ;  /* 0x00000004000d2202 */ /* 0x000fe40000000f00 */
[----:B------:R-:W-:Y:S02]  /*1f70*/  @P2 R2UR.BROADCAST UR8, R3 ;  /* 0x00000000030822ca */ /* 0x000fe400008e0000 */
[----:B------:R-:W-:-:S11]  /*1f80*/  @P2 LOP3.LUT R11, R5, 0xffff, RZ, 0xc0, !PT ;  /* 0x0000ffff050b2812 */ /* 0x000fd600078ec0ff */
[----:B------:R-:W-:Y:S01]  /*1f90*/  @UP0 UMOV UR36, UR8 ;  /* 0x0000000800240c82 */ /* 0x000fe20008000000 */
[----:B-1----:R-:W-:Y:S05]  /*1fa0*/  @!P0 BRA `(.L_x_33) ;  /* 0x0000000000b88947 */ /* 0x002fea0003800000 */
[----:B------:R-:W4:Y:S01]  /*1fb0*/  LDC.64 R4, c[0x0][0xb18] ;  /* 0x0002c600ff047b82 */ /* 0x000f220000000a00 */
[----:B------:R-:W-:-:S07]  /*1fc0*/  ISETP.NE.AND P3, PT, R26, 0x1, PT ;  /* 0x000000011a00780c */ /* 0x000fce0003f65270 */
[----:B------:R-:W1:Y:S08]  /*1fd0*/  LDC.64 R6, c[0x0][0xb10] ;  /* 0x0002c400ff067b82 */ /* 0x000e700000000a00 */
[----:B------:R-:W2:Y:S08]  /*1fe0*/  LDC R16, c[0x0][0xb20] ;  /* 0x0002c800ff107b82 */ /* 0x000eb00000000800 */
[----:B------:R-:W3:Y:S01]  /*1ff0*/  LDC R18, c[0x0][0xb0c] ;  /* 0x0002c300ff127b82 */ /* 0x000ee20000000800 */
[----:B----4-:R-:W-:Y:S01]  /*2000*/  IMAD.HI.U32 R17, R0, R5, RZ ;  /* 0x0000000500117227 */ /* 0x010fe200078e00ff */
[----:B------:R-:W-:-:S03]  /*2010*/  ISETP.NE.AND P0, PT, R4, 0x1, PT ;  /* 0x000000010400780c */ /* 0x000fc60003f05270 */
[----:B------:R-:W-:-:S03]  /*2020*/  IMAD.HI.U32 R5, R11, R5, RZ ;  /* 0x000000050b057227 */ /* 0x000fc600078e00ff */
[----:B------:R-:W4:Y:S01]  /*2030*/  LDC.64 R2, c[0x0][0xb28] ;  /* 0x0002ca00ff027b82 */ /* 0x000f220000000a00 */
[----:B-1----:R-:W-:-:S04]  /*2040*/  IMAD.HI.U32 R20, R9, R6, RZ ;  /* 0x0000000609147227 */ /* 0x002fc800078e00ff */
[----:B------:R-:W-:Y:S01]  /*2050*/  IMAD.HI.U32 R22, R13, R6, RZ ;  /* 0x000000060d167227 */ /* 0x000fe200078e00ff */
[----:B------:R-:W-:Y:S02]  /*2060*/  SHF.R.U32.HI R20, RZ, R7, R20 ;  /* 0x00000007ff147219 */ /* 0x000fe40000011614 */
[-C--:B--2---:R-:W-:Y:S02]  /*2070*/  SHF.R.U32.HI R17, RZ, R16.reuse, R17 ;  /* 0x00000010ff117219 */ /* 0x084fe40000011611 */
[----:B------:R-:W-:Y:S02]  /*2080*/  SHF.R.U32.HI R16, RZ, R16, R5 ;  /* 0x00000010ff107219 */ /* 0x000fe40000011605 */
[----:B------:R-:W-:Y:S02]  /*2090*/  SEL R17, R0, R17, !P0 ;  /* 0x0000001100117207 */ /* 0x000fe40004000000 */
[----:B------:R-:W-:Y:S02]  /*20a0*/  SHF.R.U32.HI R22, RZ, R7, R22 ;  /* 0x00000007ff167219 */ /* 0x000fe40000011616 */
[----:B---3--:R-:W-:-:S02]  /*20b0*/  ISETP.NE.AND P1, PT, R18, 0x1, PT ;  /* 0x000000011200780c */ /* 0x008fc40003f25270 */
[----:B------:R-:W-:Y:S02]  /*20c0*/  SEL R5, R11, R16, !P0 ;  /* 0x000000100b057207 */ /* 0x000fe40004000000 */
[----:B------:R-:W-:Y:S02]  /*20d0*/  SEL R19, R9, R20, !P1 ;  /* 0x0000001409137207 */ /* 0x000fe40004800000 */
[----:B------:R-:W-:Y:S01]  /*20e0*/  SEL R7, R13, R22, !P1 ;  /* 0x000000160d077207 */ /* 0x000fe20004800000 */
[----:B----4-:R-:W-:-:S04]  /*20f0*/  IMAD.HI.U32 R20, R17, R2, RZ ;  /* 0x0000000211147227 */ /* 0x010fc800078e00ff */
[----:B------:R-:W-:Y:S01]  /*2100*/  IMAD.HI.U32 R6, R19, R2, RZ ;  /* 0x0000000213067227 */ /* 0x000fe200078e00ff */
[----:B------:R-:W-:-:S04]  /*2110*/  @P3 SHF.R.U32.HI R17, RZ, R3, R20 ;  /* 0x00000003ff113219 */ /* 0x000fc80000011614 */
        /* <DEDUP_REMOVED lines=8> */
[----:B------:R-:W-:-:S04]  /*21a0*/  @!P0 IMAD.HI.U32 R16, R7, R2, RZ ;  /* 0x0000000207108227 */ /* 0x000fc800078e00ff */
[----:B------:R-:W-:Y:S01]  /*21b0*/  IMAD.MOV R2, RZ, RZ, -R6 ;  /* 0x000000ffff027224 */ /* 0x000fe200078e0a06 */
[----:B------:R-:W-:-:S03]  /*21c0*/  @!P0 SHF.R.U32.HI R16, RZ, R3, R16 ;  /* 0x00000003ff108219 */ /* 0x000fc60000011610 */
[----:B------:R-:W-:Y:S01]  /*21d0*/  IMAD R2, R26, R2, R5 ;  /* 0x000000021a027224 */ /* 0x000fe200078e0205 */
[----:B------:R-:W-:Y:S02]  /*21e0*/  @!P0 SEL R3, R7, R16, !P3 ;  /* 0x0000001007038207 */ /* 0x000fe40005800000 */
[----:B------:R-:W-:-:S03]  /*21f0*/  IADD3 R16, PT, PT, -R5, RZ, RZ ;  /* 0x000000ff05107210 */ /* 0x000fc60007ffe1ff */
[--C-:B------:R-:W-:Y:S02]  /*2200*/  @!P0 IMAD.IADD R6, R6, 0x1, -R3.reuse ;  /* 0x0000000106068824 */ /* 0x100fe400078e0a03 */
[----:B------:R-:W-:Y:S01]  /*2210*/  @!P0 IMAD R3, R2, R19, R3 ;  /* 0x0000001302038224 */ /* 0x000fe200078e0203 */
[----:B------:R-:W-:Y:S01]  /*2220*/  IADD3 R2, PT, PT, -R7, RZ, RZ ;  /* 0x000000ff07027210 */ /* 0x000fe20007ffe1ff */
[----:B------:R-:W-:Y:S02]  /*2230*/  @!P0 IMAD R5, R26, R6, R7 ;  /* 0x000000061a058224 */ /* 0x000fe400078e0207 */
[----:B------:R-:W-:Y:S02]  /*2240*/  IMAD R11, R4, R16, R11 ;  /* 0x00000010040b7224 */ /* 0x000fe400078e020b */
[----:B------:R-:W-:Y:S02]  /*2250*/  @!P0 IMAD.MOV.U32 R7, RZ, RZ, R3 ;  /* 0x000000ffff078224 */ /* 0x000fe400078e0003 */
[----:B------:R-:W-:-:S02]  /*2260*/  IMAD R2, R18, R2, R13 ;  /* 0x0000000212027224 */ /* 0x000fc400078e020d */
[----:B------:R-:W-:Y:S02]  /*2270*/  IMAD R11, R5, R4, R11 ;  /* 0x00000004050b7224 */ /* 0x000fe400078e020b */
[----:B------:R-:W-:Y:S02]  /*2280*/  IMAD R13, R7, R18, R2 ;  /* 0x00000012070d7224 */ /* 0x000fe400078e0202 */
.L_x_33:
[----:B------:R-:W1:Y:S02]  /*2290*/  LDCU UR8, c[0x0][0xb30] ;  /* 0x00016600ff0877ac */ /* 0x000e640008000800 */
[----:B-1----:R-:W-:-:S09]  /*22a0*/  UISETP.NE.AND UP0, UPT, UR8, 0x1, UPT ;  /* 0x000000010800788c */ /* 0x002fd2000bf05270 */
[----:B------:R-:W-:Y:S05]  /*22b0*/  BRA.U UP0, `(.L_x_34) ;  /* 0x0000000100407547 */ /* 0x000fea000b800000 */
[----:B------:R-:W1:Y:S08]  /*22c0*/  LDC.64 R4, c[0x0][0xb10] ;  /* 0x0002c400ff047b82 */ /* 0x000e700000000a00 */
[----:B------:R-:W2:Y:S08]  /*22d0*/  LDC.64 R2, c[0x0][0xb18] ;  /* 0x0002c600ff027b82 */ /* 0x000eb00000000a00 */
[----:B------:R-:W3:Y:S08]  /*22e0*/  LDC R6, c[0x0][0xb20] ;  /* 0x0002c800ff067b82 */ /* 0x000ef00000000800 */
[----:B------:R-:W4:Y:S01]  /*22f0*/  LDC R16, c[0x0][0xb0c] ;  /* 0x0002c300ff107b82 */ /* 0x000f220000000800 */
[----:B-1----:R-:W-:-:S05]  /*2300*/  IMAD.HI.U32 R4, R13, R4, RZ ;  /* 0x000000040d047227 */ /* 0x002fca00078e00ff */
[----:B------:R-:W-:Y:S01]  /*2310*/  SHF.R.U32.HI R4, RZ, R5, R4 ;  /* 0x00000005ff047219 */ /* 0x000fe20000011604 */
[----:B--2---:R-:W-:Y:S01]  /*2320*/  IMAD.HI.U32 R3, R11, R3, RZ ;  /* 0x000000030b037227 */ /* 0x004fe200078e00ff */
[----:B------:R-:W-:-:S04]  /*2330*/  ISETP.NE.AND P0, PT, R2, 0x1, PT ;  /* 0x000000010200780c */ /* 0x000fc80003f05270 */
[----:B---3--:R-:W-:-:S04]  /*2340*/  SHF.R.U32.HI R6, RZ, R6, R3 ;  /* 0x00000006ff067219 */ /* 0x008fc80000011603 */
[----:B------:R-:W-:Y:S02]  /*2350*/  SEL R3, R11, R6, !P0 ;  /* 0x000000060b037207 */ /* 0x000fe40004000000 */
[----:B----4-:R-:W-:-:S04]  /*2360*/  ISETP.NE.AND P1, PT, R16, 0x1, PT ;  /* 0x000000011000780c */ /* 0x010fc80003f25270 */
[----:B------:R-:W-:-:S05]  /*2370*/  SEL R4, R13, R4, !P1 ;  /* 0x000000040d047207 */ /* 0x000fca0004800000 */
[----:B------:R-:W-:Y:S02]  /*2380*/  IMAD.IADD R5, R3, 0x1, -R4 ;  /* 0x0000000103057824 */ /* 0x000fe400078e0a04 */
[----:B------:R-:W-:Y:S02]  /*2390*/  IMAD.IADD R3, R4, 0x1, -R3 ;  /* 0x0000000104037824 */ /* 0x000fe400078e0a03 */
[----:B------:R-:W-:Y:S02]  /*23a0*/  IMAD R13, R5, R16, R13 ;  /* 0x00000010050d7224 */ /* 0x000fe400078e020d */
[----:B------:R-:W-:-:S07]  /*23b0*/  IMAD R11, R3, R2, R11 ;  /* 0x00000002030b7224 */ /* 0x000fce00078e020b */
.L_x_34:
[----:B------:R-:W-:Y:S01]  /*23c0*/  VIADD R14, R14, 0x1 ;  /* 0x000000010e0e7836 */ /* 0x000fe20000000000 */
[----:B------:R-:W-:Y:S01]  /*23d0*/  PLOP3.LUT P1, PT, PT, PT, PT, 0x80, 0x8 ;  /* 0x000000000008781c */ /* 0x000fe20003f2f070 */
[----:B------:R-:W-:Y:S02]  /*23e0*/  IMAD.IADD R21, R13, 0x1, R60 ;  /* 0x000000010d157824 */ /* 0x000fe400078e023c */
[----:B------:R-:W-:Y:S01]  /*23f0*/  IMAD.IADD R20, R11, 0x1, R58 ;  /* 0x000000010b147824 */ /* 0x000fe200078e023a */
[----:B------:R-:W-:-:S04]  /*2400*/  ISETP.NE.AND P0, PT, R14, 0x2, PT ;  /* 0x000000020e00780c */ /* 0x000fc80003f05270 */
[----:B------:R-:W-:Y:S02]  /*2410*/  SEL R3, RZ, 0x1, P0 ;  /* 0x00000001ff037807 */ /* 0x000fe40000000000 */
[----:B------:R-:W-:Y:S02]  /*2420*/  SEL R14, R14, RZ, P0 ;  /* 0x000000ff0e0e7207 */ /* 0x000fe40000000000 */
[----:B------:R-:W-:Y:S01]  /*2430*/  LOP3.LUT R12, R12, R3, RZ, 0x3c, !PT ;  /* 0x000000030c0c7212 */ /* 0x000fe200078e3cff */
[----:B------:R-:W-:Y:S06]  /*2440*/  @P2 BRA `(.L_x_35) ;  /* 0xfffffff000402947 */ /* 0x000fec000383ffff */
[----:B------:R-:W-:Y:S01]  /*2450*/  UIADD3 UR4, UPT, UPT, UR4, 0x20, URZ ;  /* 0x0000002004047890 */ /* 0x000fe2000fffe0ff */
[----:B------:R-:W-:-:S03]  /*2460*/  SHF.L.U32 R3, R15, 0x1f, RZ ;  /* 0x0000001f0f037819 */ /* 0x000fc600000006ff */
[----:B------:R-:W-:-:S09]  /*2470*/  ULEA UR5, UR6, UR4, 0x3 ;  /* 0x0000000406057291 */ /* 0x000fd2000f8e18ff */
[----:B------:R-:W1:Y:S02]  /*2480*/  SYNCS.PHASECHK.TRANS64.TRYWAIT P0, [UR5], R3 ;  /* 0x00000003ff0075a7 */ /* 0x000e640008001105 */
[----:B-1----:R-:W-:Y:S05]  /*2490*/  @!P0 BRA `(.L_x_36) ;  /* 0x0000005c00908947 */ /* 0x002fea0003800000 */
.L_x_136:
[----:B------:R-:W-:-:S04]  /*24a0*/  UIADD3 UR6, UPT, UPT, UR6, 0x1, URZ ;  /* 0x0000000106067890 */ /* 0x000fc8000fffe0ff */
[----:B------:R-:W-:-:S04]  /*24b0*/  UISETP.NE.AND UP0, UPT, UR6, 0x4, UPT ;  /* 0x000000040600788c */ /* 0x000fc8000bf05270 */
[----:B------:R-:W-:Y:S02]  /*24c0*/  USEL UR7, URZ, 0x1, UP0 ;  /* 0x00000001ff077887 */ /* 0x000fe40008000000 */
[----:B------:R-:W-:-:S04]  /*24d0*/  USEL UR6, UR6, URZ, UP0 ;  /* 0x000000ff06067287 */ /* 0x000fc80008000000 */
[----:B------:R-:W-:Y:S01]  /*24e0*/  ULEA UR5, UR6, UR4, 0x3 ;  /* 0x0000000406057291 */ /* 0x000fe2000f8e18ff */
[----:B------:R-:W-:-:S04]  /*24f0*/  LOP3.LUT R2, R15, UR7, RZ, 0x3c, !PT ;  /* 0x000000070f027c12 */ /* 0x000fc8000f8e3cff */
[----:B-1----:R-:W-:-:S04]  /*2500*/  SHF.L.U32 R3, R2, 0x1f, RZ ;  /* 0x0000001f02037819 */ /* 0x002fc800000006ff */
[----:B------:R-:W1:Y:S02]  /*2510*/  SYNCS.PHASECHK.TRANS64.TRYWAIT P0, [UR5], R3 ;  /* 0x00000003ff0075a7 */ /* 0x000e640008001105 */
[----:B-1----:R-:W-:Y:S05]  /*2520*/  @!P0 BRA `(.L_x_37) ;  /* 0x0000005c00848947 */ /* 0x002fea0003800000 */
.L_x_138:
        /* <DEDUP_REMOVED lines=9> */
.L_x_140:
[----:B------:R-:W-:-:S04]  /*25c0*/  UIADD3 UR6, UPT, UPT, UR6, 0x1, URZ ;  /* 0x0000000106067890 */ /* 0x000fc8000fffe0ff */
[----:B------:R-:W-:-:S04]  /*25d0*/  UISETP.NE.AND UP0, UPT, UR6, 0x4, UPT ;  /* 0x000000040600788c */ /* 0x000fc8000bf05270 */
[----:B------:R-:W-:Y:S02]  /*25e0*/  USEL UR5, URZ, 0x1, UP0 ;  /* 0x00000001ff057887 */ /* 0x000fe40008000000 */
[----:B------:R-:W-:-:S04]  /*25f0*/  USEL UR6, UR6, URZ, UP0 ;  /* 0x000000ff06067287 */ /* 0x000fc80008000000 */
[----:B------:R-:W-:Y:S01]  /*2600*/  ULEA UR6, UR6, UR4, 0x3 ;  /* 0x0000000406067291 */ /* 0x000fe2000f8e18ff */
[----:B-1----:R-:W-:-:S04]  /*2610*/  LOP3.LUT R3, R2, UR5, RZ, 0x3c, !PT ;  /* 0x0000000502037c12 */ /* 0x002fc8000f8e3cff */
[----:B------:R-:W-:Y:S01]  /*2620*/  SHF.L.U32 R3, R3, 0x1f, RZ ;  /* 0x0000001f03037819 */ /* 0x000fe200000006ff */
[----:B----4-:R-:W-:-:S07]  /*2630*/  IMAD.U32 R0, RZ, RZ, UR6 ;  /* 0x00000006ff007e24 */ /* 0x010fce000f8e00ff */
.L_x_39:
[----:B-1----:R1:W2:Y:S02]  /*2640*/  SYNCS.PHASECHK.TRANS64.TRYWAIT P0, [R0+URZ], R3 ;  /* 0x00000003000075a7 */ /* 0x0022a400080011ff */
[----:B--2---:R-:W-:Y:S05]  /*2650*/  @!P0 NANOSLEEP.SYNCS 0x989680 ;  /* 0x009896800000895d */ /* 0x004fea0003900000 */
[----:B------:R-:W2:Y:S02]  /*2660*/  @!P0 SYNCS.PHASECHK.TRANS64 P0, [R0+URZ], R3 ;  /* 0x00000003000085a7 */ /* 0x000ea400080010ff */
[----:B--2---:R-:W-:Y:S05]  /*2670*/  @P0 EXIT ;  /* 0x000000000000094d */ /* 0x004fea0003800000 */
[----:B------:R-:W-:Y:S05]  /*2680*/  BRA `(.L_x_39) ;  /* 0xfffffffc00ec7947 */ /* 0x000fea000383ffff */
.L_x_17:
[----:B------:R-:W-:-:S04]  /*2690*/  UISETP.NE.AND UP1, UPT, UR37, URZ, UPT ;  /* 0x000000ff2500728c */ /* 0x000fc8000bf25270 */
[----:B------:R-:W-:-:S09]  /*26a0*/  UISETP.NE.OR UP1, UPT, UR8, 0x1, UP1 ;  /* 0x000000010800788c */ /* 0x000fd20008f25670 */
[----:B------:R-:W-:Y:S05]  /*26b0*/  BRA.U UP1, `(.L_x_40) ;  /* 0x0000000501487547 */ /* 0x000fea000b800000 */
[----:B------:R-:W-:Y:S01]  /*26c0*/  ISETP.NE.AND P2, PT, R2, RZ, PT ;  /* 0x000000ff0200720c */ /* 0x000fe20003f45270 */
[----:B------:R-:W-:Y:S01]  /*26d0*/  IMAD.MOV.U32 R12, RZ, RZ, 0x1 ;  /* 0x00000001ff0c7424 */ /* 0x000fe200078e00ff */
[----:B------:R-:W-:Y:S02]  /*26e0*/  CS2R R10, SRZ ;  /* 0x00000000000a7805 */ /* 0x000fe4000001ff00 */
[----:B------:R-:W-:Y:S01]  /*26f0*/  CS2R R8, SRZ ;  /* 0x0000000000087805 */ /* 0x000fe2000001ff00 */
[----:B------:R-:W-:Y:S01]  /*2700*/  UMOV UR4, 0x400 ;  /* 0x0000040000047882 */ /* 0x000fe20000000000 */
[----:B------:R-:W-:Y:S01]  /*2710*/  UMOV UR6, URZ ;  /* 0x000000ff00067c82 */ /* 0x000fe20008000000 */
[----:B------:R-:W-:-:S12]  /*2720*/  ULEA UR37, UR37, UR4, 0x18 ;  /* 0x0000000425257291 */ /* 0x000fd8000f8ec0ff */
.L_x_44:
[----:B------:R-:W-:Y:S02]  /*2730*/  LEA R0, R8, UR37, 0x3 ;  /* 0x0000002508007c11 */ /* 0x000fe4000f8e18ff */
[----:B------:R-:W-:-:S03]  /*2740*/  SHF.L.U32 R5, R9, 0x1f, RZ ;  /* 0x0000001f09057819 */ /* 0x000fc600000006ff */
[----:B------:R-:W-:Y:S01]  /*2750*/  VIADD R4, R0, 0x100 ;  /* 0x0000010000047836 */ /* 0x000fe20000000000 */
[----:B------:R-:W1:Y:S02]  /*2760*/  SYNCS.PHASECHK.TRANS64.TRYWAIT P0, [R0+URZ+0xf0], R5 ;  /* 0x0000f005000075a7 */ /* 0x000e6400080011ff */
[----:B-1----:R-:W-:Y:S05]  /*2770*/  @!P0 BRA `(.L_x_41) ;  /* 0x0000005c00208947 */ /* 0x002fea0003800000 */
.L_x_141:
[----:B------:R-:W-:Y:S01]  /*2780*/  ULEA UR5, UR6, UR37, 0x3 ;  /* 0x0000002506057291 */ /* 0x000fe2000f8e18ff */
[----:B------:R-:W-:Y:S02]  /*2790*/  PRMT R4, RZ, 0x654, R4 ;  /* 0x00000654ff047816 */ /* 0x000fe40000000004 */
[----:B-1----:R-:W-:Y:S01]  /*27a0*/  SHF.L.U32 R5, R12, 0x1f, RZ ;  /* 0x0000001f0c057819 */ /* 0x002fe200000006ff */
[----:B------:R-:W-:Y:S01]  /*27b0*/  UIADD3 UR4, UPT, UPT, UR5, 0x90, URZ ;  /* 0x0000009005047890 */ /* 0x000fe2000fffe0ff */
[----:B------:R1:W-:Y:S05]  /*27c0*/  SYNCS.ARRIVE.TRANS64.RED.A1T0 RZ, [R4+URZ], RZ ;  /* 0x000000ff04ff79a7 */ /* 0x0003ea00081004ff */
[----:B------:R-:W-:Y:S01]  /*27d0*/  IMAD.U32 R7, RZ, RZ, UR4 ;  /* 0x00000004ff077e24 */ /* 0x000fe2000f8e00ff */
[----:B------:R-:W2:Y:S04]  /*27e0*/  SYNCS.PHASECHK.TRANS64.TRYWAIT P0, [UR5+0xa0], R5 ;  /* 0x0000a005ff0075a7 */ /* 0x000ea80008001105 */
[----:B------:R-:W-:Y:S01]  /*27f0*/  PRMT R6, R2, 0x654, R7 ;  /* 0x0000065402067816 */ /* 0x000fe20000000007 */
[----:B-1----:R-:W-:Y:S01]  /*2800*/  @!P2 IMAD.MOV.U32 R4, RZ, RZ, 0x10 ;  /* 0x00000010ff04a424 */ /* 0x002fe200078e00ff */
[----:B--2---:R-:W-:Y:S06]  /*2810*/  @!P0 BRA `(.L_x_42) ;  /* 0x0000005c000c8947 */ /* 0x004fec0003800000 */
.L_x_143:
[----:B------:R-:W-:Y:S01]  /*2820*/  ULEA UR4, UR6, UR37, 0x4 ;  /* 0x0000002506047291 */ /* 0x000fe2000f8e20ff */
[----:B------:R-:W-:Y:S01]  /*2830*/  SEL R3, R6, R3, !P2 ;  /* 0x0000000306037207 */ /* 0x000fe20005000000 */
[----:B------:R-:W-:Y:S01]  /*2840*/  UIADD3 UR5, UPT, UPT, UR5, 0x90, URZ ;  /* 0x0000009005057890 */ /* 0x000fe2000fffe0ff */
[----:B-1----:R-:W-:Y:S01]  /*2850*/  LEA R0, R11, UR37, 0x3 ;  /* 0x000000250b007c11 */ /* 0x002fe2000f8e18ff */
[----:B------:R-:W-:Y:S01]  /*2860*/  UIADD3 UR4, UPT, UPT, UR4, 0x120, URZ ;  /* 0x0000012004047890 */ /* 0x000fe2000fffe0ff */
[----:B------:R-:W-:Y:S01]  /*2870*/  SHF.L.U32 R5, R10, 0x1f, RZ ;  /* 0x0000001f0a057819 */ /* 0x000fe200000006ff */
[----:B------:R1:W-:Y:S01]  /*2880*/  @!P2 SYNCS.ARRIVE.TRANS64.RED RZ, [R3+URZ], R4 ;  /* 0x0000000403ffa9a7 */ /* 0x0003e200080004ff */
[----:B------:R-:W-:Y:S01]  /*2890*/  UIADD3 UR6, UPT, UPT, UR6, 0x1, URZ ;  /* 0x0000000106067890 */ /* 0x000fe2000fffe0ff */
[----:B------:R-:W-:-:S03]  /*28a0*/  VIADD R8, R8, 0x1 ;  /* 0x0000000108087836 */ /* 0x000fc60000000000 */
[----:B------:R-:W-:Y:S02]  /*28b0*/  UISETP.NE.AND UP0, UPT, UR6, 0x2, UPT ;  /* 0x000000020600788c */ /* 0x000fe4000bf05270 */
[----:B------:R-:W-:Y:S06]  /*28c0*/  UGETNEXTWORKID.BROADCAST [UR4], [UR5] ;  /* 0x00000000040073ca */ /* 0x000fec0008000100 */
[----:B------:R-:W-:Y:S01]  /*28d0*/  USEL UR4, URZ, 0x1, UP0 ;  /* 0x00000001ff047887 */ /* 0x000fe20008000000 */
[----:B------:R-:W-:Y:S01]  /*28e0*/  ISETP.NE.AND P0, PT, R8, 0x2, PT ;  /* 0x000000020800780c */ /* 0x000fe20003f05270 */
[----:B------:R-:W-:Y:S01]  /*28f0*/  USEL UR6, UR6, URZ, UP0 ;  /* 0x000000ff06067287 */ /* 0x000fe20008000000 */
[----:B------:R-:W2:Y:S03]  /*2900*/  SYNCS.PHASECHK.TRANS64.TRYWAIT P1, [R0+URZ+0x90], R5 ;  /* 0x00009005000075a7 */ /* 0x000ea600080211ff */
[----:B------:R-:W-:Y:S01]  /*2910*/  LOP3.LUT R12, R12, UR4, RZ, 0x3c, !PT ;  /* 0x000000040c0c7c12 */ /* 0x000fe2000f8e3cff */
[----:B-12---:R-:W-:Y:S07]  /*2920*/  @!P1 BRA `(.L_x_43) ;  /* 0x0000005800e09947 */ /* 0x006fee0003800000 */
.L_x_144:
[C---:B------:R-:W-:Y:S01]  /*2930*/  LEA R4, R11.reuse, UR37, 0x4 ;  /* 0x000000250b047c11 */ /* 0x040fe2000f8e20ff */
[----:B-1----:R-:W-:Y:S01]  /*2940*/  VIADD R0, R0, 0xa0 ;  /* 0x000000a000007836 */ /* 0x002fe20000000000 */
[----:B------:R-:W-:Y:S01]  /*2950*/  SEL R8, R8, RZ, P0 ;  /* 0x000000ff08087207 */ /* 0x000fe20000000000 */
[----:B------:R-:W-:-:S03]  /*2960*/  VIADD R11, R11, 0x1 ;  /* 0x000000010b0b7836 */ /* 0x000fc60000000000 */
[----:B------:R-:W1:Y:S01]  /*2970*/  LDS.128 R4, [R4+0x120] ;  /* 0x0001200004047984 */ /* 0x000e620000000c00 */
[----:B------:R-:W-:Y:S02]  /*2980*/  PRMT R0, RZ, 0x654, R0 ;  /* 0x00000654ff007816 */ /* 0x000fe40000000000 */
[C---:B------:R-:W-:Y:S01]  /*2990*/  ISETP.NE.AND P1, PT, R11.reuse, 0x2, PT ;  /* 0x000000020b00780c */ /* 0x040fe20003f25270 */
[----:B------:R-:W-:Y:S01]  /*29a0*/  @!PT LDS RZ, [RZ] ;  /* 0x00000000fffff984 */ /* 0x000fe20000000800 */
[----:B------:R-:W-:Y:S01]  /*29b0*/  @!PT LDS RZ, [RZ] ;  /* 0x00000000fffff984 */ /* 0x000fe20000000800 */
[----:B------:R-:W-:Y:S01]  /*29c0*/  @!PT LDS RZ, [RZ] ;  /* 0x00000000fffff984 */ /* 0x000fe20000000800 */
[----:B------:R-:W-:Y:S01]  /*29d0*/  @!PT LDS RZ, [RZ] ;  /* 0x00000000fffff984 */ /* 0x000fe20000000800 */
[----:B------:R2:W-:Y:S06]  /*29e0*/  MEMBAR.ALL.CTA ;  /* 0x0000000000007992 */ /* 0x0005ec0000008000 */
[----:B--2---:R-:W2:Y:S01]  /*29f0*/  FENCE.VIEW.ASYNC.S ;  /* 0x00000000000073c6 */ /* 0x004ea20000000000 */
[----:B------:R-:W-:Y:S01]  /*2a00*/  SEL R11, R11, RZ, P1 ;  /* 0x000000ff0b0b7207 */ /* 0x000fe20000800000 */
[----:B--2---:R2:W-:Y:S01]  /*2a10*/  SYNCS.ARRIVE.TRANS64.RED.A1T0 RZ, [R0+URZ], RZ ;  /* 0x000000ff00ff79a7 */ /* 0x0045e200081004ff */
[----:B-1----:R-:W-:-:S02]  /*2a20*/  LOP3.LUT P3, RZ, R6, 0x1, RZ, 0xc0, !PT ;  /* 0x0000000106ff7812 */ /* 0x002fc4000786c0ff */
[----:B------:R-:W-:-:S04]  /*2a30*/  SEL R5, RZ, 0x1, P1 ;  /* 0x00000001ff057807 */ /* 0x000fc80000800000 */
[----:B------:R-:W-:Y:S02]  /*2a40*/  LOP3.LUT R10, R10, R5, RZ, 0x3c, !PT ;  /* 0x000000050a0a7212 */ /* 0x000fe400078e3cff */
[----:B--2---:R-:W-:-:S04]  /*2a50*/  SEL R0, RZ, 0x1, P0 ;  /* 0x00000001ff007807 */ /* 0x004fc80000000000 */
[----:B------:R-:W-:Y:S01]  /*2a60*/  LOP3.LUT R9, R9, R0, RZ, 0x3c, !PT ;  /* 0x0000000009097212 */ /* 0x000fe200078e3cff */
[----:B------:R-:W-:Y:S06]  /*2a70*/  @P3 BRA `(.L_x_44) ;  /* 0xfffffffc002c3947 */ /* 0x000fec000383ffff */
[----:B------:R-:W-:Y:S01]  /*2a80*/  ULEA UR5, UR6, UR37, 0x3 ;  /* 0x0000002506057291 */ /* 0x000fe2000f8e18ff */
[----:B------:R-:W-:-:S08]  /*2a90*/  SHF.L.U32 R3, R12, 0x1f, RZ ;  /* 0x0000001f0c037819 */ /* 0x000fd000000006ff */
[----:B------:R-:W1:Y:S02]  /*2aa0*/  SYNCS.PHASECHK.TRANS64 P0, [UR5+0xa0], R3 ;  /* 0x0000a003ff0075a7 */ /* 0x000e640008001005 */
[----:B-1----:R-:W-:Y:S05]  /*2ab0*/  @P0 BRA `(.L_x_45) ;  /* 0x0000000000080947 */ /* 0x002fea0003800000 */
[----:B------:R-:W1:Y:S02]  /*2ac0*/  SYNCS.PHASECHK.TRANS64.TRYWAIT P0, [UR5+0xa0], R3 ;  /* 0x0000a003ff0075a7 */ /* 0x000e640008001105 */
[----:B-1----:R-:W-:Y:S05]  /*2ad0*/  @!P0 BRA `(.L_x_46) ;  /* 0x0000005800888947 */ /* 0x002fea0003800000 */
.L_x_45:
[----:B------:R-:W-:-:S04]  /*2ae0*/  UIADD3 UR4, UPT, UPT, UR6, 0x1, URZ ;  /* 0x0000000106047890 */ /* 0x000fc8000fffe0ff */
[----:B------:R-:W-:-:S04]  /*2af0*/  UISETP.NE.AND UP0, UPT, UR4, 0x2, UPT ;  /* 0x000000020400788c */ /* 0x000fc8000bf05270 */
[----:B------:R-:W-:Y:S02]  /*2b00*/  USEL UR7, URZ, 0x1, UP0 ;  /* 0x00000001ff077887 */ /* 0x000fe40008000000 */
[----:B------:R-:W-:-:S04]  /*2b10*/  USEL UR4, UR4, URZ, UP0 ;  /* 0x000000ff04047287 */ /* 0x000fc80008000000 */
[----:B------:R-:W-:Y:S01]  /*2b20*/  ULEA UR4, UR4, UR37, 0x3 ;  /* 0x0000002504047291 */ /* 0x000fe2000f8e18ff */
[----:B-1----:R-:W-:-:S04]  /*2b30*/  LOP3.LUT R3, R12, UR7, RZ, 0x3c, !PT ;  /* 0x000000070c037c12 */ /* 0x002fc8000f8e3cff */
[----:B------:R-:W-:-:S04]  /*2b40*/  SHF.L.U32 R0, R3, 0x1f, RZ ;  /* 0x0000001f03007819 */ /* 0x000fc800000006ff */
[----:B------:R-:W1:Y:S02]  /*2b50*/  SYNCS.PHASECHK.TRANS64 P0, [UR4+0xa0], R0 ;  /* 0x0000a000ff0075a7 */ /* 0x000e640008001004 */
[----:B-1----:R-:W-:Y:S05]  /*2b60*/  @P0 EXIT ;  /* 0x000000000000094d */ /* 0x002fea0003800000 */
[----:B------:R-:W-:Y:S02]  /*2b70*/  SHF.L.U32 R3, R3, 0x1f, RZ ;  /* 0x0000001f03037819 */ /* 0x000fe400000006ff */
[----:B------:R-:W-:-:S07]  /*2b80*/  MOV R0, UR4 ;  /* 0x0000000400007c02 */ /* 0x000fce0008000f00 */
.L_x_47:
[----:B-1----:R1:W2:Y:S02]  /*2b90*/  SYNCS.PHASECHK.TRANS64.TRYWAIT P0, [R0+URZ+0xa0], R3 ;  /* 0x0000a003000075a7 */ /* 0x0022a400080011ff */
[----:B--2---:R-:W-:Y:S05]  /*2ba0*/  @!P0 NANOSLEEP.SYNCS 0x989680 ;  /* 0x009896800000895d */ /* 0x004fea0003900000 */
[----:B------:R-:W2:Y:S02]  /*2bb0*/  @!P0 SYNCS.PHASECHK.TRANS64 P0, [R0+URZ+0xa0], R3 ;  /* 0x0000a003000085a7 */ /* 0x000ea400080010ff */
[----:B--2---:R-:W-:Y:S05]  /*2bc0*/  @P0 EXIT ;  /* 0x000000000000094d */ /* 0x004fea0003800000 */
[----:B------:R-:W-:Y:S05]  /*2bd0*/  BRA `(.L_x_47) ;  /* 0xfffffffc00ec7947 */ /* 0x000fea000383ffff */
.L_x_40:
[----:B------:R-:W-:-:S09]  /*2be0*/  UISETP.NE.AND UP1, UPT, UR8, URZ, UPT ;  /* 0x000000ff0800728c */ /* 0x000fd2000bf25270 */
[----:B------:R-:W-:Y:S05]  /*2bf0*/  BRA.U UP1, `(.L_x_48) ;  /* 0x00000011013c7547 */ /* 0x000fea000b800000 */
[----:B------:R-:W-:Y:S01]  /*2c00*/  UMOV UR4, 0x40 ;  /* 0x0000004000047882 */ /* 0x000fe20000000000 */
[----:B------:R-:W-:Y:S01]  /*2c10*/  NOP ;  /* 0x0000000000007918 */ /* 0x000fe20000000000 */
[----:B------:R-:W-:Y:S01]  /*2c20*/  ULEA UR4, UR37, UR4, 0x18 ;  /* 0x0000000425047291 */ /* 0x000fe2000f8ec0ff */
[----:B------:R-:W-:Y:S02]  /*2c30*/  UMOV UR5, 0x400 ;  /* 0x0000040000057882 */ /* 0x000fe40000000000 */
[----:B------:R-:W-:-:S06]  /*2c40*/  ULEA UR37, UR37, UR5, 0x18 ;  /* 0x0000000525257291 */ /* 0x000fcc000f8ec0ff */
[----:B------:R-:W1:Y:S02]  /*2c50*/  LDS.U8 R0, [UR4+0x1c] ;  /* 0x00001c04ff007984 */ /* 0x000e640008000000 */
[----:B-1----:R-:W-:-:S13]  /*2c60*/  ISETP.NE.AND P0, PT, R0, RZ, PT ;  /* 0x000000ff0000720c */ /* 0x002fda0003f05270 */
[----:B------:R-:W-:Y:S05]  /*2c70*/  @P0 BRA `(.L_x_49) ;  /* 0x0000000000580947 */ /* 0x000fea0003800000 */
[----:B------:R-:W-:-:S13]  /*2c80*/  ELECT P0, URZ, PT ;  /* 0x0000000000ff782f */ /* 0x000fda0003800000 */
[----:B------:R-:W-:Y:S05]  /*2c90*/  @!P0 BRA `(.L_x_50) ;  /* 0x0000000000608947 */ /* 0x000fea0003800000 */
[----:B------:R-:W-:Y:S01]  /*2ca0*/  UMOV UR5, 0x10 ;  /* 0x0000001000057882 */ /* 0x000fe20000000000 */
[----:B------:R-:W-:Y:S01]  /*2cb0*/  HFMA2 R0, -RZ, RZ, 0, 5.9604644775390625e-08 ;  /* 0x00000001ff007431 */ /* 0x000fe200000001ff */
[----:B------:R-:W-:-:S03]  /*2cc0*/  MOV R2, 0xffff ;  /* 0x0000ffff00027802 */ /* 0x000fc60000000f00 */
[----:B------:R-:W-:Y:S04]  /*2cd0*/  DEPBAR.LE SB1, 0x36 ;  /* 0x00009d800000791a */ /* 0x000fe80000000000 */
[----:B------:R-:W1:Y:S02]  /*2ce0*/  UTCATOMSWS.FIND_AND_SET.ALIGN UP0, UR5, UR5 ;  /* 0x00000005000575e3 */ /* 0x000e640008000800 */
[----:B-1----:R-:W-:Y:S01]  /*2cf0*/  MOV R3, UR5 ;  /* 0x0000000500037c02 */ /* 0x002fe20008000f00 */
[----:B------:R-:W-:Y:S06]  /*2d00*/  BRA.U UP0, `(.L_x_51) ;  /* 0x0000000100187547 */ /* 0x000fec000b800000 */
.L_x_52:
[----:B------:R-:W-:Y:S05]  /*2d10*/  NANOSLEEP 0x64 ;  /* 0x000000640000795d */ /* 0x000fea0003800000 */
[----:B------:R-:W-:-:S05]  /*2d20*/  UMOV UR5, 0x10 ;  /* 0x0000001000057882 */ /* 0x000fca0000000000 */
[----:B------:R-:W-:Y:S04]  /*2d30*/  DEPBAR.LE SB1, 0x36 ;  /* 0x00009d800000791a */ /* 0x000fe80000000000 */
[----:B------:R-:W1:Y:S02]  /*2d40*/  UTCATOMSWS.FIND_AND_SET.ALIGN UP0, UR5, UR5 ;  /* 0x00000005000575e3 */ /* 0x000e640008000800 */
[----:B-1----:R-:W-:Y:S01]  /*2d50*/  MOV R3, UR5 ;  /* 0x0000000500037c02 */ /* 0x002fe20008000f00 */
[----:B------:R-:W-:Y:S05]  /*2d60*/  BRA.U !UP0, `(.L_x_52) ;  /* 0xfffffffd08e87547 */ /* 0x000fea000b83ffff */
.L_x_51:
[-C--:B------:R-:W-:Y:S02]  /*2d70*/  SHF.L.U32 R2, R2, R3.reuse, RZ ;  /* 0x0000000302027219 */ /* 0x080fe400000006ff */
[----:B------:R-:W-:Y:S01]  /*2d80*/  SHF.L.U32 R0, R0, R3, RZ ;  /* 0x0000000300007219 */ /* 0x000fe200000006ff */
[----:B------:R-:W-:Y:S02]  /*2d90*/  IMAD.SHL.U32 R3, R3, 0x20, RZ ;  /* 0x0000002003037824 */ /* 0x000fe400078e00ff */
[----:B------:R1:W-:Y:S04]  /*2da0*/  ATOMS.OR RZ, [UR4+0x14], R2 ;  /* 0x00001402ffff798c */ /* 0x0003e8000b000004 */
[----:B------:R1:W-:Y:S04]  /*2db0*/  ATOMS.OR RZ, [UR4+0x18], R0 ;  /* 0x00001800ffff798c */ /* 0x0003e8000b000004 */
[----:B------:R1:W-:Y:S01]  /*2dc0*/  STS [UR37+0x140], R3 ;  /* 0x00014003ff007988 */ /* 0x0003e20008000825 */
[----:B------:R-:W-:Y:S05]  /*2dd0*/  BRA `(.L_x_50) ;  /* 0x0000000000107947 */ /* 0x000fea0003800000 */
.L_x_49:
[----:B------:R-:W-:Y:S02]  /*2de0*/  MOV R0, 0xffffffff ;  /* 0xffffffff00007802 */ /* 0x000fe40000000f00 */
[----:B------:R-:W-:-:S03]  /*2df0*/  MOV R2, 0x2e20 ;  /* 0x00002e2000027802 */ /* 0x000fc60000000f00 */
[----:B------:R1:W-:Y:S04]  /*2e00*/  STS [UR37+0x140], R0 ;  /* 0x00014000ff007988 */ /* 0x0003e80008000825 */
[----:B-1-3-5:R-:W-:Y:S05]  /*2e10*/  CALL.REL.NOINC `($__internal_1_$__cuda_sm10x_tcgen05_guardrail_trap_phase_invalid_during_alloc) ;  /* 0x0000005c00d07944 */ /* 0x02afea0003c00000 */
.L_x_50:
[----:B------:R-:W-:Y:S05]  /*2e20*/  WARPSYNC.ALL ;  /* 0x0000000000007948 */ /* 0x000fea0003800000 */
[----:B------:R-:W2:Y:S01]  /*2e30*/  S2UR UR5, SR_CgaCtaId ;  /* 0x00000000000579c3 */ /* 0x000ea20000008800 */
[----:B------:R-:W-:Y:S01]  /*2e40*/  UMOV UR4, 0x400 ;  /* 0x0000040000047882 */ /* 0x000fe20000000000 */
[----:B------:R-:W-:-:S06]  /*2e50*/  NOP ;  /* 0x0000000000007918 */ /* 0x000fcc0000000000 */
[----:B------:R-:W-:Y:S06]  /*2e60*/  BAR.ARV 0x6, 0xa0 ;  /* 0x0182800000007b1d */ /* 0x000fec0000002000 */
[----:B------:R-:W4:Y:S01]  /*2e70*/  LDCU UR7, c[0x0][0x38c] ;  /* 0x00007180ff0777ac */ /* 0x000f220008000800 */
[----:B------:R-:W-:Y:S01]  /*2e80*/  IMAD.MOV.U32 R11, RZ, RZ, 0x1 ;  /* 0x00000001ff0b7424 */ /* 0x000fe200078e00ff */
[----:B------:R-:W-:Y:S01]  /*2e90*/  CS2R R8, SRZ ;  /* 0x0000000000087805 */ /* 0x000fe2000001ff00 */
[----:B------:R-:W-:Y:S01]  /*2ea0*/  IMAD.MOV.U32 R10, RZ, RZ, RZ ;  /* 0x000000ffff0a7224 */ /* 0x000fe200078e00ff */
[----:B------:R-:W3:Y:S01]  /*2eb0*/  LDCU UR6, c[0x0][0x38c] ;  /* 0x00007180ff0677ac */ /* 0x000ee20008000800 */
[----:B------:R-:W-:Y:S01]  /*2ec0*/  UMOV UR15, URZ ;  /* 0x000000ff000f7c82 */ /* 0x000fe20008000000 */
[----:B------:R-:W-:Y:S01]  /*2ed0*/  UMOV UR14, URZ ;  /* 0x000000ff000e7c82 */ /* 0x000fe20008000000 */
[----:B--2---:R-:W-:Y:S01]  /*2ee0*/  ULEA UR5, UR5, UR4, 0x18 ;  /* 0x0000000405057291 */ /* 0x004fe2000f8ec0ff */
[----:B------:R-:W-:Y:S01]  /*2ef0*/  UMOV UR32, 0x0 ;  /* 0x0000000000207882 */ /* 0x000fe20000000000 */
[----:B------:R-:W-:-:S02]  /*2f00*/  UMOV UR33, 0x4200490 ;  /* 0x0420049000217882 */ /* 0x000fc40000000000 */
[----:B------:R-:W-:Y:S02]  /*2f10*/  UIADD3 UR9, UPT, UPT, UR5, 0x4400, URZ ;  /* 0x0000440005097890 */ /* 0x000fe4000fffe0ff */
[----:B------:R-:W-:Y:S02]  /*2f20*/  UIADD3 UR10, UPT, UPT, UR5, 0x14400, URZ ;  /* 0x00014400050a7890 */ /* 0x000fe4000fffe0ff */
[----:B----4-:R-:W-:Y:S01]  /*2f30*/  UIADD3 UR7, UPT, UPT, UR7, 0x7f, URZ ;  /* 0x0000007f07077890 */ /* 0x010fe2000fffe0ff */
[----:B-1----:R-:W1:Y:S01]  /*2f40*/  LDS R0, [UR5+0x140] ;  /* 0x00014005ff007984 */ /* 0x002e620008000800 */
[----:B------:R-:W-:Y:S02]  /*2f50*/  USHF.R.U32.HI UR9, URZ, 0x4, UR9 ;  /* 0x00000004ff097899 */ /* 0x000fe40008011609 */
[----:B------:R-:W-:Y:S02]  /*2f60*/  USHF.R.S32.HI UR4, URZ, 0x1f, UR7 ;  /* 0x0000001fff047899 */ /* 0x000fe40008011407 */
[----:B------:R-:W-:-:S02]  /*2f70*/  USHF.R.U32.HI UR10, URZ, 0x4, UR10 ;  /* 0x00000004ff0a7899 */ /* 0x000fc4000801160a */
[----:B------:R-:W-:Y:S02]  /*2f80*/  ULEA.HI UR4, UR4, UR7, URZ, 0x7 ;  /* 0x0000000704047291 */ /* 0x000fe4000f8f38ff */
[----:B------:R-:W-:Y:S02]  /*2f90*/  ULOP3.LUT UR9, UR9, 0x3fff, URZ, 0xc0, !UPT ;  /* 0x00003fff09097892 */ /* 0x000fe4000f8ec0ff */
[----:B------:R-:W-:Y:S02]  /*2fa0*/  USHF.R.S32.HI UR4, URZ, 0x7, UR4 ;  /* 0x00000007ff047899 */ /* 0x000fe40008011404 */
[----:B------:R-:W-:Y:S02]  /*2fb0*/  ULOP3.LUT UR10, UR10, 0x3fff, URZ, 0xc0, !UPT ;  /* 0x00003fff0a0a7892 */ /* 0x000fe4000f8ec0ff */
[----:B------:R-:W-:Y:S01]  /*2fc0*/  UISETP.LT.AND UP0, UPT, UR4, 0x1, UPT ;  /* 0x000000010400788c */ /* 0x000fe2000bf01270 */
[----:B------:R-:W-:Y:S01]  /*2fd0*/  UMOV UR30, 0x0 ;  /* 0x00000000001e7882 */ /* 0x000fe20000000000 */
[----:B------:R-:W-:-:S02]  /*2fe0*/  UMOV UR31, 0x4200490 ;  /* 0x04200490001f7882 */ /* 0x000fc40000000000 */
[----:B------:R-:W-:Y:S01]  /*2ff0*/  USEL UR8, UR4, 0x1, !UP0 ;  /* 0x0000000104087887 */ /* 0x000fe2000c000000 */
[----:B------:R-:W-:Y:S01]  /*3000*/  UMOV UR28, 0x0 ;  /* 0x00000000001c7882 */ /* 0x000fe20000000000 */
[----:B------:R-:W-:Y:S01]  /*3010*/  UMOV UR29, 0x4200490 ;  /* 0x04200490001d7882 */ /* 0x000fe20000000000 */
[----:B------:R-:W-:Y:S01]  /*3020*/  UMOV UR26, 0x0 ;  /* 0x00000000001a7882 */ /* 0x000fe20000000000 */
[----:B------:R-:W-:Y:S01]  /*3030*/  UMOV UR27, 0x4200490 ;  /* 0x04200490001b7882 */ /* 0x000fe20000000000 */
[----:B------:R-:W-:Y:S01]  /*3040*/  UMOV UR24, 0x0 ;  /* 0x0000000000187882 */ /* 0x000fe20000000000 */
[----:B------:R-:W-:Y:S01]  /*3050*/  UMOV UR25, 0x4200490 ;  /* 0x0420049000197882 */ /* 0x000fe20000000000 */
[----:B------:R-:W-:Y:S01]  /*3060*/  UMOV UR22, 0x0 ;  /* 0x0000000000167882 */ /* 0x000fe20000000000 */
[----:B------:R-:W-:Y:S01]  /*3070*/  UMOV UR23, 0x4200490 ;  /* 0x0420049000177882 */ /* 0x000fe20000000000 */
[----:B------:R-:W-:Y:S02]  /*3080*/  ULOP3.LUT UR9, UR9, 0x10000, URZ, 0xfc, !UPT ;  /* 0x0001000009097892 */ /* 0x000fe4000f8efcff */
[----:B------:R-:W-:-:S02]  /*3090*/  ULOP3.LUT UR10, UR10, 0x10000, URZ, 0xfc, !UPT ;  /* 0x000100000a0a7892 */ /* 0x000fc4000f8efcff */
[----:B------:R-:W-:Y:S02]  /*30a0*/  UIADD3 UR8, UPT, UPT, -UR8, URZ, URZ ;  /* 0x000000ff08087290 */ /* 0x000fe4000fffe1ff */
[----:B---3--:R-:W-:Y:S01]  /*30b0*/  UISETP.GE.AND UP3, UPT, UR6, 0x1, UPT ;  /* 0x000000010600788c */ /* 0x008fe2000bf66270 */
[----:B------:R-:W-:Y:S01]  /*30c0*/  UMOV UR20, 0x0 ;  /* 0x0000000000147882 */ /* 0x000fe20000000000 */
[----:B------:R-:W-:Y:S01]  /*30d0*/  UMOV UR21, 0x4200490 ;  /* 0x0420049000157882 */ /* 0x000fe20000000000 */
[----:B------:R-:W-:Y:S01]  /*30e0*/  UMOV UR18, 0x0 ;  /* 0x0000000000127882 */ /* 0x000fe20000000000 */
[----:B-1----:R-:W-:Y:S01]  /*30f0*/  R2UR UR16, R0 ;  /* 0x00000000001072ca */ /* 0x002fe200000e0000 */
[----:B------:R-:W-:-:S14]  /*3100*/  UMOV UR19, 0x4200490 ;  /* 0x0420049000137882 */ /* 0x000fdc0000000000 */
.L_x_59:
[----:B------:R-:W-:Y:S02]  /*3110*/  LEA R0, R10, UR5, 0x3 ;  /* 0x000000050a007c11 */ /* 0x000fe4000f8e18ff */
[----:B------:R-:W-:Y:S02]  /*3120*/  SHF.L.U32 R5, R9, 0x1f, RZ ;  /* 0x0000001f09057819 */ /* 0x000fe400000006ff */
[----:B------:R-:W-:Y:S01]  /*3130*/  PLOP3.LUT P0, PT, PT, PT, UP3, 0x80, 0x8 ;  /* 0x000000000008781c */ /* 0x000fe20003f0f038 */
[----:B------:R-:W-:Y:S01]  /*3140*/  VIADD R3, R0, 0xa0 ;  /* 0x000000a000037836 */ /* 0x000fe20000000000 */
[----:B-1----:R-:W1:Y:S02]  /*3150*/  SYNCS.PHASECHK.TRANS64.TRYWAIT P1, [R0+URZ+0x90], R5 ;  /* 0x00009005000075a7 */ /* 0x002e6400080211ff */
[----:B-1-3--:R-:W-:Y:S09]  /*3160*/  @!P1 BRA `(.L_x_53) ;  /* 0x0000005000fc9947 */ /* 0x00aff20003800000 */
.L_x_146:
[----:B------:R-:W-:Y:S01]  /*3170*/  LEA R4, R10, UR5, 0x4 ;  /* 0x000000050a047c11 */ /* 0x000fe2000f8e20ff */
[----:B------:R-:W-:Y:S01]  /*3180*/  @UP3 ULEA UR7, UR14, UR5, 0x3 ;  /* 0x000000050e073291 */ /* 0x000fe2000f8e18ff */
[----:B------:R-:W-:Y:S01]  /*3190*/  PLOP3.LUT P2, PT, PT, PT, PT, 0x80, 0x8 ;  /* 0x000000000008781c */ /* 0x000fe20003f4f070 */
[----:B------:R-:W-:Y:S01]  /*31a0*/  ULEA UR6, UR15, UR5, 0x3 ;  /* 0x000000050f067291 */ /* 0x000fe2000f8e18ff */
[----:B------:R-:W-:Y:S01]  /*31b0*/  PRMT R3, RZ, 0x654, R3 ;  /* 0x00000654ff037816 */ /* 0x000fe20000000003 */
[----:B------:R-:W-:Y:S01]  /*31c0*/  ULEA.HI UR11, UR15, UR15, URZ, 0x1 ;  /* 0x0000000f0f0b7291 */ /* 0x000fe2000f8f08ff */
[----:B-1----:R-:W1:Y:S01]  /*31d0*/  LDS.128 R4, [R4+0x120] ;  /* 0x0001200004047984 */ /* 0x002e620000000c00 */
[----:B------:R-:W-:Y:S02]  /*31e0*/  @P0 SHF.L.U32 R2, R8, 0x1f, RZ ;  /* 0x0000001f08020819 */ /* 0x000fe400000006ff */
[----:B------:R-:W-:Y:S01]  /*31f0*/  SHF.L.U32 R0, R11, 0x1f, RZ ;  /* 0x0000001f0b007819 */ /* 0x000fe200000006ff */
[----:B------:R-:W-:Y:S01]  /*3200*/  @!PT LDS RZ, [RZ] ;  /* 0x00000000fffff984 */ /* 0x000fe20000000800 */
[----:B------:R-:W-:Y:S01]  /*3210*/  @!PT LDS RZ, [RZ] ;  /* 0x00000000fffff984 */ /* 0x000fe20000000800 */
[----:B------:R-:W-:Y:S01]  /*3220*/  @!PT LDS RZ, [RZ] ;  /* 0x00000000fffff984 */ /* 0x000fe20000000800 */
[----:B------:R-:W-:Y:S01]  /*3230*/  @!PT LDS RZ, [RZ] ;  /* 0x00000000fffff984 */ /* 0x000fe20000000800 */
[----:B------:R2:W-:Y:S06]  /*3240*/  MEMBAR.ALL.CTA ;  /* 0x0000000000007992 */ /* 0x0005ec0000008000 */
[----:B--2---:R-:W2:Y:S02]  /*3250*/  FENCE.VIEW.ASYNC.S ;  /* 0x00000000000073c6 */ /* 0x004ea40000000000 */
[----:B--2---:R2:W-:Y:S01]  /*3260*/  SYNCS.ARRIVE.TRANS64.RED.A1T0 RZ, [R3+URZ], RZ ;  /* 0x000000ff03ff79a7 */ /* 0x0045e200081004ff */
[----:B------:R2:W3:Y:S01]  /*3270*/  @P0 SYNCS.PHASECHK.TRANS64.TRYWAIT P2, [UR7], R2 ;  /* 0x00000002ff0005a7 */ /* 0x0004e20008041107 */
[----:B------:R-:W-:-:S02]  /*3280*/  USHF.L.U32 UR7, UR11, 0x6, URZ ;  /* 0x000000060b077899 */ /* 0x000fc400080006ff */
[----:B------:R-:W-:Y:S01]  /*3290*/  ULOP3.LUT UR11, UR11, 0xffe, URZ, 0xc0, !UPT ;  /* 0x00000ffe0b0b7892 */ /* 0x000fe2000f8ec0ff */
[----:B-1----:R-:W-:Y:S01]  /*32a0*/  LOP3.LUT P1, RZ, R6, 0x1, RZ, 0xc0, !PT ;  /* 0x0000000106ff7812 */ /* 0x002fe2000782c0ff */
[----:B------:R-:W-:Y:S02]  /*32b0*/  ULOP3.LUT UR7, UR7, 0xffffff80, URZ, 0xc0, !UPT ;  /* 0xffffff8007077892 */ /* 0x000fe4000f8ec0ff */
[----:B------:R-:W-:Y:S02]  /*32c0*/  UIADD3 UR11, UPT, UPT, -UR11, UR15, URZ ;  /* 0x0000000f0b0b7290 */ /* 0x000fe4000fffe1ff */
[----:B------:R-:W-:-:S04]  /*32d0*/  UIADD3 UR7, UPT, UPT, UR16, UR7, URZ ;  /* 0x0000000710077290 */ /* 0x000fc8000fffe0ff */
[----:B------:R-:W-:Y:S01]  /*32e0*/  ULEA UR7, UR11, UR7, 0x14 ;  /* 0x000000070b077291 */ /* 0x000fe2000f8ea0ff */
[----:B------:R-:W1:Y:S02]  /*32f0*/  SYNCS.PHASECHK.TRANS64.TRYWAIT P0, [UR6+0xd0], R0 ;  /* 0x0000d000ff0075a7 */ /* 0x000e640008001106 */
[----:B-123--:R-:W-:Y:S09]  /*3300*/  @!P0 BRA `(.L_x_54) ;  /* 0x0000005000a88947 */ /* 0x00eff20003800000 */
.L_x_148:
[----:B------:R-:W-:Y:S01]  /*3310*/  IADD3 R10, PT, PT, R10, 0x1, RZ ;  /* 0x000000010a0a7810 */ /* 0x000fe20007ffe0ff */
[----:B------:R-:W-:Y:S06]  /*3320*/  BRA.U !UP3, `(.L_x_55) ;  /* 0x000000050b107547 */ /* 0x000fec000b800000 */
[----:B------:R-:W-:Y:S01]  /*3330*/  UPLOP3.LUT UP4, UPT, UPT, UPT, UPT, 0x40, 0x4 ;  /* 0x000000000004789c */ /* 0x000fe20003f8e870 */
[----:B------:R-:W-:Y:S01]  /*3340*/  UMOV UR13, UR8 ;  /* 0x00000008000d7c82 */ /* 0x000fe20008000000 */
[----:B------:R-:W-:Y:S01]  /*3350*/  UMOV UR12, UR4 ;  /* 0x00000004000c7c82 */ /* 0x000fe20008000000 */
[----:B------:R-:W-:-:S08]  /*3360*/  UMOV UR17, UR14 ;  /* 0x0000000e00117c82 */ /* 0x000fd00008000000 */
.L_x_58:
[----:B------:R-:W-:Y:S02]  /*3370*/  UIADD3 UR13, UPT, UPT, UR13, 0x1, URZ ;  /* 0x000000010d0d7890 */ /* 0x000fe4000fffe0ff */
[----:B--2---:R-:W-:Y:S02]  /*3380*/  ULEA UR11, UR17, UR5, 0x3 ;  /* 0x00000005110b7291 */ /* 0x004fe4000f8e18ff */
[----:B------:R-:W-:Y:S01]  /*3390*/  UISETP.NE.AND UP0, UPT, UR13, URZ, UPT ;  /* 0x000000ff0d00728c */ /* 0x000fe2000bf05270 */
[----:B---3--:R-:W-:Y:S10]  /*33a0*/  @P2 BRA `(.L_x_56) ;  /* 0x00000000000c2947 */ /* 0x008ff40003800000 */
[----:B-1----:R-:W-:Y:S04]  /*33b0*/  SHF.L.U32 R3, R8, 0x1f, RZ ;  /* 0x0000001f08037819 */ /* 0x002fe800000006ff */
[----:B------:R-:W1:Y:S02]  /*33c0*/  SYNCS.PHASECHK.TRANS64.TRYWAIT P0, [UR11], R3 ;  /* 0x00000003ff0075a7 */ /* 0x000e64000800110b */
[----:B-1----:R-:W-:Y:S05]  /*33d0*/  @!P0 BRA `(.L_x_57) ;  /* 0x00000050008c8947 */ /* 0x002fea0003800000 */
.L_x_56:
[----:B------:R-:W-:Y:S01]  /*33e0*/  UISETP.NE.AND UP1, UPT, UR12, 0x1, UPT ;  /* 0x000000010c00788c */ /* 0x000fe2000bf25270 */
[----:B------:R-:W-:Y:S01]  /*33f0*/  PLOP3.LUT P2, PT, PT, PT, PT, 0x80, 0x8 ;  /* 0x000000000008781c */ /* 0x000fe20003f4f070 */
[----:B------:R-:W-:Y:S02]  /*3400*/  UIADD3 UR14, UPT, UPT, UR17, 0x1, URZ ;  /* 0x00000001110e7890 */ /* 0x000fe4000fffe0ff */
[----:B------:R-:W-:Y:S02]  /*3410*/  ULEA UR64, UR17, UR10, 0xb ;  /* 0x0000000a11407291 */ /* 0x000fe4000f8e58ff */
[----:B------:R-:W-:Y:S01]  /*3420*/  UISETP.NE.AND UP2, UPT, UR14, 0x4, UPT ;  /* 0x000000040e00788c */ /* 0x000fe2000bf45270 */
[----:B------:R-:W-:Y:S01]  /*3430*/  PLOP3.LUT P0, PT, PT, PT, UP1, 0x80, 0x8 ;  /* 0x000000000008781c */ /* 0x000fe20003f0f018 */
[----:B------:R-:W-:Y:S02]  /*3440*/  ULEA UR62, UR17, UR9, 0xa ;  /* 0x00000009113e7291 */ /* 0x000fe4000f8e50ff */
[----:B------:R-:W-:Y:S02]  /*3450*/  USEL UR35, URZ, 0x1, UP2 ;  /* 0x00000001ff237887 */ /* 0x000fe40009000000 */
[----:B------:R-:W-:Y:S02]  /*3460*/  USEL UR14, UR14, URZ, UP2 ;  /* 0x000000ff0e0e7287 */ /* 0x000fe40009000000 */
[----:B------:R-:W-:Y:S02]  /*3470*/  UIADD3 UR60, UPT, UPT, UR64, 0x2, URZ ;  /* 0x00000002403c7890 */ /* 0x000fe4000fffe0ff */
[----:B------:R-:W-:Y:S01]  /*3480*/  @UP1 ULEA UR34, UR14, UR5, 0x3 ;  /* 0x000000050e221291 */ /* 0x000fe2000f8e18ff */
[----:B------:R-:W-:Y:S01]  /*3490*/  LOP3.LUT R8, R8, UR35, RZ, 0x3c, !PT ;  /* 0x0000002308087c12 */ /* 0x000fe2000f8e3cff */
[----:B------:R-:W-:Y:S02]  /*34a0*/  UIADD3 UR58, UPT, UPT, UR62, 0x2, URZ ;  /* 0x000000023e3a7890 */ /* 0x000fe4000fffe0ff */
[----:B------:R-:W-:Y:S01]  /*34b0*/  UIADD3 UR56, UPT, UPT, UR64, 0x4, URZ ;  /* 0x0000000440387890 */ /* 0x000fe2000fffe0ff */
[----:B-1----:R-:W-:Y:S01]  /*34c0*/  @P0 SHF.L.U32 R0, R8, 0x1f, RZ ;  /* 0x0000001f08000819 */ /* 0x002fe200000006ff */
[----:B------:R-:W-:Y:S02]  /*34d0*/  UIADD3 UR54, UPT, UPT, UR62, 0x4, URZ ;  /* 0x000000043e367890 */ /* 0x000fe4000fffe0ff */
[----:B------:R-:W-:Y:S01]  /*34e0*/  UIADD3 UR52, UPT, UPT, UR64, 0x6, URZ ;  /* 0x0000000640347890 */ /* 0x000fe2000fffe0ff */
[----:B------:R2:W3:Y:S01]  /*34f0*/  @P0 SYNCS.PHASECHK.TRANS64.TRYWAIT P2, [UR34], R0 ;  /* 0x00000000ff0005a7 */ /* 0x0004e20008041122 */
[----:B------:R-:W-:Y:S02]  /*3500*/  UIADD3 UR50, UPT, UPT, UR62, 0x6, URZ ;  /* 0x000000063e327890 */ /* 0x000fe4000fffe0ff */
        /* <DEDUP_REMOVED lines=9> */
[----:B------:R-:W-:Y:S01]  /*35a0*/  UIADD3 UR12, UPT, UPT, UR12, -0x1, URZ ;  /* 0xffffffff0c0c7890 */ /* 0x000fe2000fffe0ff */
[----:B------:R-:W-:Y:S01]  /*35b0*/  UMOV UR65, 0x40004040 ;  /* 0x4000404000417882 */ /* 0x000fe20000000000 */
[----:B------:R-:W-:Y:S01]  /*35c0*/  UMOV UR63, 0x40004040 ;  /* 0x40004040003f7882 */ /* 0x000fe20000000000 */
[----:B------:R-:W-:Y:S01]  /*35d0*/  UMOV UR61, 0x40004040 ;  /* 0x40004040003d7882 */ /* 0x000fe20000000000 */
[----:B------:R2:W-:Y:S01]  /*35e0*/  UTCHMMA gdesc[UR62], gdesc[UR64], tmem[UR7], tmem[UR32], idesc[UR33], UP4 ;  /* 0x00ff20403e0075ea */ /* 0x0005e2000a000007 */
[----:B------:R-:W-:Y:S01]  /*35f0*/  UPLOP3.LUT UP4, UPT, UPT, UPT, UPT, 0x80, 0x8 ;  /* 0x000000000008789c */ /* 0x000fe20003f8f070 */
[----:B------:R-:W-:Y:S01]  /*3600*/  UMOV UR59, 0x40004040 ;  /* 0x40004040003b7882 */ /* 0x000fe20000000000 */
[----:B------:R-:W-:Y:S01]  /*3610*/  UMOV UR57, 0x40004040 ;  /* 0x4000404000397882 */ /* 0x000fe20000000000 */
[----:B------:R2:W-:Y:S01]  /*3620*/  UTCHMMA gdesc[UR58], gdesc[UR60], tmem[UR7], tmem[UR30], idesc[UR31], UPT ;  /* 0x00ff1e3c3a0075ea */ /* 0x0005e2000b800007 */
        /* <DEDUP_REMOVED lines=14> */
[----:B------:R-:W-:Y:S01]  /*3710*/  UMOV UR35, 0x40004040 ;  /* 0x4000404000237882 */ /* 0x000fe20000000000 */
[----:B------:R2:W-:Y:S01]  /*3720*/  UTCHMMA gdesc[UR38], gdesc[UR40], tmem[UR7], tmem[UR20], idesc[UR21], UPT ;  /* 0x00ff1428260075ea */ /* 0x0005e2000b800007 */
[----:B------:R2:W-:Y:S01]  /*3730*/  UTCHMMA gdesc[UR34], gdesc[UR36], tmem[UR7], tmem[UR18], idesc[UR19], UPT ;  /* 0x00ff1224220075ea */ /* 0x0005e2000b800007 */
[----:B------:R2:W-:Y:S01]  /*3740*/  UTCBAR [UR11], URZ ;  /* 0x000000ff0b0073e9 */ /* 0x0005e200080000ff */
[----:B------:R-:W-:Y:S01]  /*3750*/  UMOV UR17, UR14 ;  /* 0x0000000e00117c82 */ /* 0x000fe20008000000 */
[----:B------:R-:W-:Y:S05]  /*3760*/  BRA.U UP0, `(.L_x_58) ;  /* 0xfffffffd00007547 */ /* 0x000fea000b83ffff */
.L_x_55:
[----:B------:R-:W-:Y:S01]  /*3770*/  UIADD3 UR15, UPT, UPT, UR15, 0x1, URZ ;  /* 0x000000010f0f7890 */ /* 0x000fe2000fffe0ff */
[C---:B------:R-:W-:Y:S01]  /*3780*/  ISETP.NE.AND P0, PT, R10.reuse, 0x2, PT ;  /* 0x000000020a00780c */ /* 0x040fe20003f05270 */
[----:B--2---:R-:W-:Y:S02]  /*3790*/  UIADD3 UR7, UPT, UPT, UR6, 0xb0, URZ ;  /* 0x000000b006077890 */ /* 0x004fe4000fffe0ff */
[----:B------:R-:W-:Y:S01]  /*37a0*/  UISETP.NE.AND UP0, UPT, UR15, 0x4, UPT ;  /* 0x000000040f00788c */ /* 0x000fe2000bf05270 */
[----:B-1----:R-:W-:Y:S02]  /*37b0*/  SEL R0, RZ, 0x1, P0 ;  /* 0x00000001ff007807 */ /* 0x002fe40000000000 */
[----:B------:R-:W-:Y:S01]  /*37c0*/  SEL R10, R10, RZ, P0 ;  /* 0x000000ff0a0a7207 */ /* 0x000fe20000000000 */
[----:B------:R-:W-:Y:S01]  /*37d0*/  USEL UR6, URZ, 0x1, UP0 ;  /* 0x00000001ff067887 */ /* 0x000fe20008000000 */
[----:B------:R-:W-:Y:S01]  /*37e0*/  LOP3.LUT R9, R9, R0, RZ, 0x3c, !PT ;  /* 0x0000000009097212 */ /* 0x000fe200078e3cff */
[----:B------:R-:W-:Y:S01]  /*37f0*/  USEL UR15, UR15, URZ, UP0 ;  /* 0x000000ff0f0f7287 */ /* 0x000fe20008000000 */
[----:B------:R1:W-:Y:S03]  /*3800*/  UTCBAR [UR7], URZ ;  /* 0x000000ff070073e9 */ /* 0x0003e600080000ff */
[----:B------:R-:W-:Y:S01]  /*3810*/  LOP3.LUT R11, R11, UR6, RZ, 0x3c, !PT ;  /* 0x000000060b0b7c12 */ /* 0x000fe2000f8e3cff */
[----:B------:R-:W-:Y:S07]  /*3820*/  @P1 BRA `(.L_x_59) ;  /* 0xfffffff800381947 */ /* 0x000fee000383ffff */
[----:B------:R-:W2:Y:S01]  /*3830*/  S2UR UR4, SR_CgaCtaId ;  /* 0x00000000000479c3 */ /* 0x000ea20000008800 */
[----:B------:R-:W-:Y:S01]  /*3840*/  ELECT P0, URZ, PT ;  /* 0x0000000000ff782f */ /* 0x000fe20003800000 */
[----:B------:R-:W-:Y:S01]  /*3850*/  IMAD.MOV.U32 R0, RZ, RZ, 0x1 ;  /* 0x00000001ff007424 */ /* 0x000fe200078e00ff */
[----:B------:R-:W-:Y:S01]  /*3860*/  UIADD3 UR5, UPT, UPT, UR5, 0xd0, URZ ;  /* 0x000000d005057890 */ /* 0x000fe2000fffe0ff */
[----:B------:R-:W-:Y:S01]  /*3870*/  SHF.L.U32 R3, R11, 0x1f, RZ ;  /* 0x0000001f0b037819 */ /* 0x000fe200000006ff */
[----:B------:R-:W-:-:S03]  /*3880*/  UMOV UR6, 0x40 ;  /* 0x0000004000067882 */ /* 0x000fc60000000000 */
[----:B------:R-:W-:Y:S01]  /*3890*/  UVIRTCOUNT.DEALLOC.SMPOOL 0x80 ;  /* 0x000000800000784c */ /* 0x000fe20000000000 */
[----:B--2---:R-:W-:Y:S02]  /*38a0*/  ULEA UR4, UR4, UR6, 0x18 ;  /* 0x0000000604047291 */ /* 0x004fe4000f8ec0ff */
[----:B------:R-:W-:-:S07]  /*38b0*/  ULEA UR6, UR15, UR5, 0x3 ;  /* 0x000000050f067291 */ /* 0x000fce000f8e18ff */
[----:B------:R2:W-:Y:S02]  /*38c0*/  @P0 STS.U8 [UR4+0x1c], R0 ;  /* 0x00001c00ff000988 */ /* 0x0005e40008000004 */
[----:B------:R-:W4:Y:S02]  /*38d0*/  SYNCS.PHASECHK.TRANS64.TRYWAIT P0, [UR6], R3 ;  /* 0x00000003ff0075a7 */ /* 0x000f240008001106 */
[----:B--2-4-:R-:W-:Y:S05]  /*38e0*/  @!P0 BRA `(.L_x_60) ;  /* 0x0000004c00608947 */ /* 0x014fea0003800000 */
.L_x_151:
[----:B-1----:R-:W-:-:S04]  /*38f0*/  UIADD3 UR7, UPT, UPT, UR15, 0x1, URZ ;  /* 0x000000010f077890 */ /* 0x002fc8000fffe0ff */
[----:B------:R-:W-:-:S04]  /*3900*/  UISETP.NE.AND UP0, UPT, UR7, 0x4, UPT ;  /* 0x000000040700788c */ /* 0x000fc8000bf05270 */
[----:B------:R-:W-:Y:S02]  /*3910*/  USEL UR8, URZ, 0x1, UP0 ;  /* 0x00000001ff087887 */ /* 0x000fe40008000000 */
[----:B------:R-:W-:-:S04]  /*3920*/  USEL UR7, UR7, URZ, UP0 ;  /* 0x000000ff07077287 */ /* 0x000fc80008000000 */
[----:B------:R-:W-:Y:S01]  /*3930*/  ULEA UR6, UR7, UR5, 0x3 ;  /* 0x0000000507067291 */ /* 0x000fe2000f8e18ff */
[----:B------:R-:W-:-:S04]  /*3940*/  LOP3.LUT R2, R11, UR8, RZ, 0x3c, !PT ;  /* 0x000000080b027c12 */ /* 0x000fc8000f8e3cff */
[----:B--2---:R-:W-:-:S04]  /*3950*/  SHF.L.U32 R3, R2, 0x1f, RZ ;  /* 0x0000001f02037819 */ /* 0x004fc800000006ff */
[----:B------:R-:W1:Y:S02]  /*3960*/  SYNCS.PHASECHK.TRANS64.TRYWAIT P0, [UR6], R3 ;  /* 0x00000003ff0075a7 */ /* 0x000e640008001106 */
[----:B-1----:R-:W-:Y:S05]  /*3970*/  @!P0 BRA `(.L_x_61) ;  /* 0x0000004c00548947 */ /* 0x002fea0003800000 */
.L_x_153:
        /* <DEDUP_REMOVED lines=9> */
.L_x_155:
[----:B------:R-:W-:-:S04]  /*3a10*/  UIADD3 UR7, UPT, UPT, UR7, 0x1, URZ ;  /* 0x0000000107077890 */ /* 0x000fc8000fffe0ff */
[----:B------:R-:W-:-:S04]  /*3a20*/  UISETP.NE.AND UP0, UPT, UR7, 0x4, UPT ;  /* 0x000000040700788c */ /* 0x000fc8000bf05270 */
[----:B------:R-:W-:Y:S02]  /*3a30*/  USEL UR6, URZ, 0x1, UP0 ;  /* 0x00000001ff067887 */ /* 0x000fe40008000000 */
[----:B------:R-:W-:-:S04]  /*3a40*/  USEL UR7, UR7, URZ, UP0 ;  /* 0x000000ff07077287 */ /* 0x000fc80008000000 */
[----:B------:R-:W-:Y:S01]  /*3a50*/  ULEA UR7, UR7, UR5, 0x3 ;  /* 0x0000000507077291 */ /* 0x000fe2000f8e18ff */
[----:B-1----:R-:W-:-:S04]  /*3a60*/  LOP3.LUT R3, R2, UR6, RZ, 0x3c, !PT ;  /* 0x0000000602037c12 */ /* 0x002fc8000f8e3cff */
[----:B------:R-:W-:-:S04]  /*3a70*/  SHF.L.U32 R3, R3, 0x1f, RZ ;  /* 0x0000001f03037819 */ /* 0x000fc800000006ff */
[----:B------:R-:W1:Y:S02]  /*3a80*/  SYNCS.PHASECHK.TRANS64.TRYWAIT P0, [UR7], R3 ;  /* 0x00000003ff0075a7 */ /* 0x000e640008001107 */
[----:B-1----:R-:W-:Y:S05]  /*3a90*/  @!P0 BRA `(.L_x_63) ;  /* 0x0000004c003c8947 */ /* 0x002fea0003800000 */
.L_x_157:
[----:B------:R-:W-:Y:S01]  /*3aa0*/  NOP ;  /* 0x0000000000007918 */ /* 0x000fe20000000000 */
[----:B-1----:R-:W1:Y:S01]  /*3ab0*/  LDS R0, [UR4+0x14] ;  /* 0x00001404ff007984 */ /* 0x002e620008000800 */
[----:B------:R-:W-:Y:S01]  /*3ac0*/  ULOP3.LUT UR6, UR16, 0xffff, URZ, 0xc0, !UPT ;  /* 0x0000ffff10067892 */ /* 0x000fe2000f8ec0ff */
[----:B------:R-:W-:Y:S01]  /*3ad0*/  UMOV UR8, 0xffff ;  /* 0x0000ffff00087882 */ /* 0x000fe20000000000 */
[----:B------:R-:W-:Y:S02]  /*3ae0*/  UMOV UR5, 0x1 ;  /* 0x0000000100057882 */ /* 0x000fe40000000000 */
[----:B------:R-:W-:-:S04]  /*3af0*/  USHF.R.U32.HI UR6, URZ, 0x5, UR6 ;  /* 0x00000005ff067899 */ /* 0x000fc80008011606 */
[----:B------:R-:W-:Y:S02]  /*3b00*/  USHF.L.U32 UR8, UR8, UR6, URZ ;  /* 0x0000000608087299 */ /* 0x000fe400080006ff */
[----:B------:R-:W-:-:S04]  /*3b10*/  USHF.L.U32 UR5, UR5, UR6, URZ ;  /* 0x0000000605057299 */ /* 0x000fc800080006ff */
[----:B-1----:R-:W-:-:S04]  /*3b20*/  LOP3.LUT R0, R0, UR8, RZ, 0xc0, !PT ;  /* 0x0000000800007c12 */ /* 0x002fc8000f8ec0ff */
[----:B------:R-:W-:-:S13]  /*3b30*/  ISETP.NE.AND P0, PT, R0, UR8, PT ;  /* 0x0000000800007c0c */ /* 0x000fda000bf05270 */
[----:B------:R-:W-:Y:S05]  /*3b40*/  @P0 BRA `(.L_x_64) ;  /* 0x0000000000580947 */ /* 0x000fea0003800000 */
[----:B------:R-:W1:Y:S02]  /*3b50*/  LDS R0, [UR4+0x18] ;  /* 0x00001804ff007984 */ /* 0x000e640008000800 */
[----:B-1----:R-:W-:-:S04]  /*3b60*/  LOP3.LUT R0, R0, UR5, RZ, 0xc0, !PT ;  /* 0x0000000500007c12 */ /* 0x002fc8000f8ec0ff */
[----:B------:R-:W-:-:S13]  /*3b70*/  ISETP.NE.AND P0, PT, R0, UR5, PT ;  /* 0x0000000500007c0c */ /* 0x000fda000bf05270 */
[----:B------:R-:W-:Y:S05]  /*3b80*/  @P0 BRA `(.L_x_65) ;  /* 0x00000000003c0947 */ /* 0x000fea0003800000 */
[----:B------:R-:W1:Y:S01]  /*3b90*/  S2R R2, SR_LANEID ;  /* 0x0000000000027919 */ /* 0x000e620000000000 */
[----:B------:R-:W-:Y:S01]  /*3ba0*/  ULOP3.LUT UR8, URZ, UR8, URZ, 0x33, !UPT ;  /* 0x00000008ff087292 */ /* 0x000fe2000f8e33ff */
[----:B------:R-:W-:Y:S01]  /*3bb0*/  LOP3.LUT R4, RZ, UR5, RZ, 0x33, !PT ;  /* 0x00000005ff047c12 */ /* 0x000fe2000f8e33ff */
[----:B------:R-:W-:Y:S02]  /*3bc0*/  VOTEU.ANY UR7, UPT, PT ;  /* 0x0000000000077886 */ /* 0x000fe400038e0100 */
[----:B------:R-:W-:Y:S01]  /*3bd0*/  UFLO.U32 UR7, UR7 ;  /* 0x00000007000772bd */ /* 0x000fe200080e0000 */
[----:B------:R-:W2:Y:S01]  /*3be0*/  REDUX UR5, R4 ;  /* 0x00000000040573c4 */ /* 0x000ea20000000000 */
[----:B------:R-:W-:-:S06]  /*3bf0*/  IMAD.U32 R0, RZ, RZ, UR8 ;  /* 0x00000008ff007e24 */ /* 0x000fcc000f8e00ff */
[----:B------:R4:W-:Y:S01]  /*3c00*/  UTCATOMSWS.AND URZ, UR8 ;  /* 0x0000000800ff79e3 */ /* 0x0009e20008000000 */
[----:B------:R-:W3:Y:S01]  /*3c10*/  REDUX UR6, R0 ;  /* 0x00000000000673c4 */ /* 0x000ee20000000000 */
[----:B-1----:R-:W-:Y:S01]  /*3c20*/  ISETP.EQ.U32.AND P0, PT, R2, UR7, PT ;  /* 0x0000000702007c0c */ /* 0x002fe2000bf02070 */
[----:B--2---:R-:W-:Y:S01]  /*3c30*/  IMAD.U32 R2, RZ, RZ, UR5 ;  /* 0x00000005ff027e24 */ /* 0x004fe2000f8e00ff */
[----:B---3--:R-:W-:-:S11]  /*3c40*/  MOV R3, UR6 ;  /* 0x0000000600037c02 */ /* 0x008fd60008000f00 */
[----:B------:R4:W-:Y:S04]  /*3c50*/  @P0 ATOMS.AND RZ, [UR4+0x14], R3 ;  /* 0x00001403ffff098c */ /* 0x0009e8000a800004 */
[----:B------:R4:W-:Y:S01]  /*3c60*/  @P0 ATOMS.AND RZ, [UR4+0x18], R2 ;  /* 0x00001802ffff098c */ /* 0x0009e2000a800004 */
[----:B------:R-:W-:Y:S05]  /*3c70*/  BRA `(.L_x_66) ;  /* 0x0000000000147947 */ /* 0x000fea0003800000 */
.L_x_65:
[----:B------:R-:W-:Y:S02]  /*3c80*/  MOV R2, 0x3ca0 ;  /* 0x00003ca000027802 */ /* 0x000fe40000000f00 */
[----:B---3-5:R-:W-:Y:S05]  /*3c90*/  CALL.REL.NOINC `($__internal_0_$__cuda_sm10x_tcgen05_guardrail_trap_col_being_dealloced_not_returned_by_alloc) ;  /* 0x0000005000247944 */ /* 0x028fea0003c00000 */
[----:B------:R-:W-:Y:S05]  /*3ca0*/  BRA `(.L_x_66) ;  /* 0x0000000000087947 */ /* 0x000fea0003800000 */
.L_x_64:
[----:B------:R-:W-:Y:S02]  /*3cb0*/  MOV R2, 0x3cd0 ;  /* 0x00003cd000027802 */ /* 0x000fe40000000f00 */
[----:B---3-5:R-:W-:Y:S05]  /*3cc0*/  CALL.REL.NOINC `($__internal_2_$__cuda_sm10x_tcgen05_guardrail_trap_unallocated_columns_being_dealloced) ;  /* 0x0000005000307944 */ /* 0x028fea0003c00000 */
.L_x_66:
[----:B------:R-:W-:Y:S01]  /*3cd0*/  NOP ;  /* 0x0000000000007918 */ /* 0x000fe20000000000 */
[----:B----4-:R-:W-:Y:S05]  /*3ce0*/  EXIT ;  /* 0x000000000000794d */ /* 0x010fea0003800000 */
.L_x_48:
[----:B------:R-:W-:-:S09]  /*3cf0*/  UISETP.NE.OR UP2, UPT, UR8, 0x3, !UP2 ;  /* 0x000000030800788c */ /* 0x000fd2000d745670 */
[----:B------:R-:W-:Y:S05]  /*3d00*/  BRA.U UP2, `(.L_x_67) ;  /* 0x0000001102147547 */ /* 0x000fea000b800000 */
[----:B------:R-:W1:Y:S01]  /*3d10*/  LDC R0, c[0x0][0xb30] ;  /* 0x0002cc00ff007b82 */ /* 0x000e620000000800 */
[----:B------:R-:W2:Y:S01]  /*3d20*/  LDCU.64 UR8, c[0x0][0x888] ;  /* 0x00011100ff0877ac */ /* 0x000ea20008000a00 */
[----:B------:R-:W-:Y:S02]  /*3d30*/  HFMA2 R25, -RZ, RZ, 0, 0 ;  /* 0x00000000ff197431 */ /* 0x000fe400000001ff */
[----:B------:R-:W-:Y:S01]  /*3d40*/  IMAD.MOV.U32 R32, RZ, RZ, 0x1 ;  /* 0x00000001ff207424 */ /* 0x000fe200078e00ff */
[----:B------:R-:W-:Y:S01]  /*3d50*/  MOV R23, 0x1000 ;  /* 0x0000100000177802 */ /* 0x000fe20000000f00 */
[----:B------:R-:W4:Y:S01]  /*3d60*/  LDCU.64 UR4, c[0x0][0x890] ;  /* 0x00011200ff0477ac */ /* 0x000f220008000a00 */
[----:B------:R-:W-:Y:S01]  /*3d70*/  IMAD.MOV.U32 R27, RZ, RZ, RZ ;  /* 0x000000ffff1b7224 */ /* 0x000fe200078e00ff */
[----:B------:R-:W3:Y:S01]  /*3d80*/  LDC R19, c[0x0][0x370] ;  /* 0x0000dc00ff137b82 */ /* 0x000ee20000000800 */
[----:B------:R-:W-:Y:S01]  /*3d90*/  UMOV UR7, 0x400 ;  /* 0x0000040000077882 */ /* 0x000fe20000000000 */
[----:B------:R-:W-:-:S02]  /*3da0*/  UPLOP3.LUT UP1, UPT, UPT, UPT, UPT, 0x40, 0x4 ;  /* 0x000000000004789c */ /* 0x000fc40003f2e870 */
[----:B------:R-:W-:-:S04]  /*3db0*/  ULEA UR7, UR37, UR7, 0x18 ;  /* 0x0000000725077291 */ /* 0x000fc8000f8ec0ff */
[----:B------:R-:W3:Y:S01]  /*3dc0*/  LDC R2, c[0x0][0xb0c] ;  /* 0x0002c300ff027b82 */ /* 0x000ee20000000800 */
[----:B------:R-:W-:Y:S02]  /*3dd0*/  UIADD3 UR13, UPT, UPT, UR7, 0x58, URZ ;  /* 0x00000058070d7890 */ /* 0x000fe4000fffe0ff */
[----:B--2---:R-:W-:Y:S02]  /*3de0*/  UISETP.NE.U32.AND UP2, UPT, UR8, URZ, UPT ;  /* 0x000000ff0800728c */ /* 0x004fe4000bf45070 */
[----:B------:R-:W-:Y:S02]  /*3df0*/  UIADD3 UR33, UPT, UPT, UR7, 0x40, URZ ;  /* 0x0000004007217890 */ /* 0x000fe4000fffe0ff */
[----:B----4-:R-:W-:Y:S01]  /*3e00*/  UISETP.NE.U32.AND UP3, UPT, UR4, URZ, UPT ;  /* 0x000000ff0400728c */ /* 0x010fe2000bf65070 */
[----:B------:R-:W2:Y:S01]  /*3e10*/  LDC R18, c[0x0][0xb20] ;  /* 0x0002c800ff127b82 */ /* 0x000ea20000000800 */
[----:B-1----:R-:W-:Y:S01]  /*3e20*/  ISETP.NE.AND P1, PT, R0, 0x1, PT ;  /* 0x000000010000780c */ /* 0x002fe20003f25270 */
[----:B------:R-:W-:-:S02]  /*3e30*/  UISETP.NE.AND.EX UP2, UPT, UR9, URZ, UPT, UP2 ;  /* 0x000000ff0900728c */ /* 0x000fc4000bf45320 */
[----:B------:R-:W-:Y:S02]  /*3e40*/  UIADD3 UR25, UPT, UPT, UR7, 0x48, URZ ;  /* 0x0000004807197890 */ /* 0x000fe4000fffe0ff */
[----:B------:R-:W-:Y:S02]  /*3e50*/  UIADD3 UR17, UPT, UPT, UR7, 0x50, URZ ;  /* 0x0000005007117890 */ /* 0x000fe4000fffe0ff */
[----:B------:R-:W1:Y:S01]  /*3e60*/  LDC.64 R36, c[0x0][0x348] ;  /* 0x0000d200ff247b82 */ /* 0x000e620000000a00 */
[----:B------:R-:W-:Y:S02]  /*3e70*/  UPRMT UR13, UR37, 0x654, UR13 ;  /* 0x00000654250d7896 */ /* 0x000fe4000800000d */
[----:B------:R-:W-:-:S05]  /*3e80*/  UISETP.NE.AND.EX UP3, UPT, UR5, URZ, UPT, UP3 ;  /* 0x000000ff0500728c */ /* 0x000fca000bf65330 */
[----:B------:R-:W4:Y:S08]  /*3e90*/  LDC.64 R16, c[0x0][0xb10] ;  /* 0x0002c400ff107b82 */ /* 0x000f300000000a00 */
[----:B------:R-:W1:Y:S08]  /*3ea0*/  LDC.64 R6, c[0x0][0xb18] ;  /* 0x0002c600ff067b82 */ /* 0x000e700000000a00 */
[----:B------:R-:W1:Y:S08]  /*3eb0*/  LDC.64 R4, c[0x0][0xb28] ;  /* 0x0002ca00ff047b82 */ /* 0x000e700000000a00 */
[----:B--23--:R-:W1:Y:S02]  /*3ec0*/  LDC R22, c[0x0][0x374] ;  /* 0x0000dd00ff167b82 */ /* 0x00ce640000000800 */
.L_x_78:
[----:B------:R-:W-:Y:S02]  /*3ed0*/  LEA R0, R27, UR7, 0x3 ;  /* 0x000000071b007c11 */ /* 0x000fe4000f8e18ff */
[----:B------:R-:W-:Y:S02]  /*3ee0*/  SHF.L.U32 R3, R25, 0x1f, RZ ;  /* 0x0000001f19037819 */ /* 0x000fe400000006ff */
[----:B------:R-:W-:Y:S02]  /*3ef0*/  LEA R28, R27, UR7, 0x4 ;  /* 0x000000071b1c7c11 */ /* 0x000fe4000f8e20ff */
[----:B--2---:R-:W2:Y:S02]  /*3f00*/  SYNCS.PHASECHK.TRANS64.TRYWAIT P0, [R0+URZ+0x90], R3 ;  /* 0x00009003000075a7 */ /* 0x004ea400080011ff */
[----:B--2---:R-:W-:Y:S05]  /*3f10*/  @!P0 BRA `(.L_x_68) ;  /* 0x0000004800348947 */ /* 0x004fea0003800000 */
.L_x_158:
[----:B------:R-:W-:Y:S01]  /*3f20*/  ISETP.GE.AND P0, PT, R26, 0x1, PT ;  /* 0x000000011a00780c */ /* 0x000fe20003f06270 */
[----:B------:R-:W3:Y:S01]  /*3f30*/  LDS.128 R28, [R28+0x120] ;  /* 0x000120001c1c7984 */ /* 0x000ee20000000c00 */
[----:B--2---:R-:W-:Y:S01]  /*3f40*/  VIADD R0, R0, 0xa0 ;  /* 0x000000a000007836 */ /* 0x004fe20000000000 */
[----:B------:R-:W-:Y:S01]  /*3f50*/  @!PT LDS RZ, [RZ] ;  /* 0x00000000fffff984 */ /* 0x000fe20000000800 */
[----:B------:R-:W-:Y:S01]  /*3f60*/  @!PT LDS RZ, [RZ] ;  /* 0x00000000fffff984 */ /* 0x000fe20000000800 */
[----:B------:R-:W-:Y:S01]  /*3f70*/  @!PT LDS RZ, [RZ] ;  /* 0x00000000fffff984 */ /* 0x000fe20000000800 */
[----:B------:R-:W-:Y:S01]  /*3f80*/  @!PT LDS RZ, [RZ] ;  /* 0x00000000fffff984 */ /* 0x000fe20000000800 */
[----:B------:R2:W-:Y:S06]  /*3f90*/  MEMBAR.ALL.CTA ;  /* 0x0000000000007992 */ /* 0x0005ec0000008000 */
[----:B--2---:R-:W2:Y:S01]  /*3fa0*/  FENCE.VIEW.ASYNC.S ;  /* 0x00000000000073c6 */ /* 0x004ea20000000000 */
[----:B------:R-:W-:Y:S04]  /*3fb0*/  PRMT R0, RZ, 0x654, R0 ;  /* 0x00000654ff007816 */ /* 0x000fe80000000000 */
[----:B--2---:R2:W-:Y:S01]  /*3fc0*/  SYNCS.ARRIVE.TRANS64.RED.A1T0 RZ, [R0+URZ], RZ ;  /* 0x000000ff00ff79a7 */ /* 0x0045e200081004ff */
[----:B---3--:R-:W-:Y:S11]  /*3fd0*/  LOP3.LUT P3, RZ, R30, 0x1, RZ, 0xc0, !PT ;  /* 0x000000011eff7812 */ /* 0x008ff6000786c0ff */
[----:B------:R-:W-:Y:S02]  /*3fe0*/  @!UPT UIADD3 URZ, UPT, UPT, URZ, URZ, URZ ;  /* 0x000000fffffff290 */ /* 0x000fe4000fffe0ff */
[----:B------:R-:W-:Y:S02]  /*3ff0*/  @P3 MOV R13, R28 ;  /* 0x0000001c000d3202 */ /* 0x000fe40000000f00 */
[----:B------:R-:W-:Y:S01]  /*4000*/  @P3 LOP3.LUT R8, R29, 0xffff, RZ, 0xc0, !PT ;  /* 0x0000ffff1d083812 */ /* 0x000fe200078ec0ff */
[----:B--2---:R-:W-:Y:S06]  /*4010*/  @!P0 BRA `(.L_x_69) ;  /* 0x0000000000a48947 */ /* 0x004fec0003800000 */
[----:B-1---5:R-:W-:Y:S01]  /*4020*/  IMAD.HI.U32 R33, R22, R7, RZ ;  /* 0x0000000716217227 */ /* 0x022fe200078e00ff */
[----:B------:R-:W-:Y:S02]  /*4030*/  ISETP.NE.AND P0, PT, R6, 0x1, PT ;  /* 0x000000010600780c */ /* 0x000fe40003f05270 */
[----:B------:R-:W-:Y:S01]  /*4040*/  ISETP.NE.AND P2, PT, R26, 0x1, PT ;  /* 0x000000011a00780c */ /* 0x000fe20003f45270 */
[----:B----4-:R-:W-:Y:S01]  /*4050*/  IMAD.HI.U32 R34, R19, R16, RZ ;  /* 0x0000001013227227 */ /* 0x010fe200078e00ff */
[----:B------:R-:W-:Y:S02]  /*4060*/  SHF.R.U32.HI R33, RZ, R18, R33 ;  /* 0x00000012ff217219 */ /* 0x000fe40000011621 */
[----:B------:R-:W-:Y:S01]  /*4070*/  ISETP.NE.AND P4, PT, R2, 0x1, PT ;  /* 0x000000010200780c */ /* 0x000fe20003f85270 */
[----:B------:R-:W-:Y:S01]  /*4080*/  IMAD.HI.U32 R38, R13, R16, RZ ;  /* 0x000000100d267227 */ /* 0x000fe200078e00ff */
[----:B------:R-:W-:Y:S02]  /*4090*/  SHF.R.U32.HI R34, RZ, R17, R34 ;  /* 0x00000011ff227219 */ /* 0x000fe40000011622 */
[----:B------:R-:W-:Y:S01]  /*40a0*/  SEL R3, R22, R33, !P0 ;  /* 0x0000002116037207 */ /* 0x000fe20004000000 */
[C---:B------:R-:W-:Y:S01]  /*40b0*/  IMAD.HI.U32 R33, R8.reuse, R7, RZ ;  /* 0x0000000708217227 */ /* 0x040fe200078e00ff */
[----:B------:R-:W-:Y:S02]  /*40c0*/  SEL R11, R19, R34, !P4 ;  /* 0x00000022130b7207 */ /* 0x000fe40006000000 */
[----:B------:R-:W-:Y:S01]  /*40d0*/  SHF.R.U32.HI R38, RZ, R17, R38 ;  /* 0x00000011ff267219 */ /* 0x000fe20000011626 */
[----:B------:R-:W-:Y:S01]  /*40e0*/  IMAD.HI.U32 R40, R3, R4, RZ ;  /* 0x0000000403287227 */ /* 0x000fe200078e00ff */
[----:B------:R-:W-:Y:S03]  /*40f0*/  SHF.R.U32.HI R33, RZ, R18, R33 ;  /* 0x00000012ff217219 */ /* 0x000fe60000011621 */
[----:B------:R-:W-:Y:S01]  /*4100*/  IMAD.HI.U32 R34, R11, R4, RZ ;  /* 0x000000040b227227 */ /* 0x000fe200078e00ff */
[----:B------:R-:W-:Y:S02]  /*4110*/  @P2 SHF.R.U32.HI R3, RZ, R5, R40 ;  /* 0x00000005ff032219 */ /* 0x000fe40000011628 */
[----:B------:R-:W-:Y:S02]  /*4120*/  SEL R9, R8, R33, !P0 ;  /* 0x0000002108097207 */ /* 0x000fe40004000000 */
[----:B------:R-:W-:Y:S01]  /*4130*/  @P2 SHF.R.U32.HI R11, RZ, R5, R34 ;  /* 0x00000005ff0b2219 */ /* 0x000fe20000011622 */
[C---:B------:R-:W-:Y:S01]  /*4140*/  IMAD R10, R26.reuse, R3, RZ ;  /* 0x000000031a0a7224 */ /* 0x040fe200078e02ff */
[----:B------:R-:W-:Y:S01]  /*4150*/  SEL R3, R13, R38, !P4 ;  /* 0x000000260d037207 */ /* 0x000fe20006000000 */
[C---:B------:R-:W-:Y:S03]  /*4160*/  IMAD.HI.U32 R14, R9.reuse, R4, RZ ;  /* 0x00000004090e7227 */ /* 0x040fe600078e00ff */
[----:B------:R-:W-:Y:S01]  /*4170*/  ISETP.GE.AND P0, PT, R9, R10, PT ;  /* 0x0000000a0900720c */ /* 0x000fe20003f06270 */
[C---:B------:R-:W-:Y:S01]  /*4180*/  IMAD R12, R26.reuse, R11, RZ ;  /* 0x0000000b1a0c7224 */ /* 0x040fe200078e02ff */
[-C--:B------:R-:W-:Y:S04]  /*4190*/  SHF.R.U32.HI R14, RZ, R5.reuse, R14 ;  /* 0x00000005ff0e7219 */ /* 0x080fe8000001160e */
[----:B------:R-:W-:Y:S02]  /*41a0*/  ISETP.GE.OR P0, PT, R3, R12, P0 ;  /* 0x0000000c0300720c */ /* 0x000fe40000706670 */
[----:B------:R-:W-:Y:S05]  /*41b0*/  SEL R15, R9, R14, !P2 ;  /* 0x0000000e090f7207 */ /* 0x000fea0005000000 */
[----:B------:R-:W-:Y:S04]  /*41c0*/  IMAD.MOV R14, RZ, RZ, -R15 ;  /* 0x000000ffff0e7224 */ /* 0x000fe800078e0a0f */
[----:B------:R-:W-:Y:S02]  /*41d0*/  IMAD R14, R26, R14, R9 ;  /* 0x0000000e1a0e7224 */ /* 0x000fe400078e0209 */
[C---:B------:R-:W-:Y:S05]  /*41e0*/  @!P0 IMAD.HI.U32 R10, R3.reuse, R4, RZ ;  /* 0x00000004030a8227 */ /* 0x040fea00078e00ff */
[----:B------:R-:W-:Y:S04]  /*41f0*/  @!P0 SHF.R.U32.HI R10, RZ, R5, R10 ;  /* 0x00000005ff0a8219 */ /* 0x000fe8000001160a */
[----:B------:R-:W-:Y:S01]  /*4200*/  @!P0 SEL R0, R3, R10, !P2 ;  /* 0x0000000a03008207 */ /* 0x000fe20005000000 */
[----:B------:R-:W-:Y:S03]  /*4210*/  IMAD.MOV R10, RZ, RZ, -R3 ;  /* 0x000000ffff0a7224 */ /* 0x000fe600078e0a03 */
[----:B------:R-:W-:Y:S01]  /*4220*/  @!P0 IADD3 R15, PT, PT, R15, -R0, RZ ;  /* 0x800000000f0f8210 */ /* 0x000fe20007ffe0ff */
[----:B------:R-:W-:Y:S01]  /*4230*/  @!P0 IMAD R0, R11, R14, R0 ;  /* 0x0000000e0b008224 */ /* 0x000fe200078e0200 */
[----:B------:R-:W-:Y:S01]  /*4240*/  IADD3 R11, PT, PT, -R9, RZ, RZ ;  /* 0x000000ff090b7210 */ /* 0x000fe20007ffe1ff */
[----:B------:R-:W-:Y:S02]  /*4250*/  IMAD R13, R2, R10, R13 ;  /* 0x0000000a020d7224 */ /* 0x000fe400078e020d */
[----:B------:R-:W-:Y:S02]  /*4260*/  @!P0 IMAD R9, R15, R26, R3 ;  /* 0x0000001a0f098224 */ /* 0x000fe400078e0203 */
[----:B------:R-:W-:Y:S02]  /*4270*/  @!P0 IMAD.MOV.U32 R3, RZ, RZ, R0 ;  /* 0x000000ffff038224 */ /* 0x000fe400078e0000 */
[----:B------:R-:W-:Y:S02]  /*4280*/  IMAD R8, R6, R11, R8 ;  /* 0x0000000b06087224 */ /* 0x000fe400078e0208 */
[----:B------:R-:W-:Y:S02]  /*4290*/  IMAD R13, R3, R2, R13 ;  /* 0x00000002030d7224 */ /* 0x000fe400078e020d */
[----:B------:R-:W-:Y:S02]  /*42a0*/  IMAD R8, R9, R6, R8 ;  /* 0x0000000609087224 */ /* 0x000fe400078e0208 */
.L_x_69:
[----:B------:R-:W-:Y:S05]  /*42b0*/  BRA.U UP1, `(.L_x_70) ;  /* 0x0000000101107547 */ /* 0x000fea000b800000 */
[----:B------:R-:W-:Y:S04]  /*42c0*/  MOV R0, UR6 ;  /* 0x0000000600007c02 */ /* 0x000fe80008000f00 */
[----:B------:R-:W-:Y:S04]  /*42d0*/  SHF.L.U32 R3, R0, 0x1f, RZ ;  /* 0x0000001f00037819 */ /* 0x000fe800000006ff */
[----:B------:R-:W2:Y:S02]  /*42e0*/  SYNCS.PHASECHK.TRANS64.TRYWAIT P0, [UR7+0x88], R3 ;  /* 0x00008803ff0075a7 */ /* 0x000ea40008001107 */
[----:B--2---:R-:W-:Y:S05]  /*42f0*/  @!P0 BRA `(.L_x_71) ;  /* 0x0000004400508947 */ /* 0x004fea0003800000 */
.L_x_70:
[----:B------:R-:W-:Y:S02]  /*4300*/  R2UR UR35, R21 ;  /* 0x00000000152372ca */ /* 0x000fe400000e0000 */
[----:B------:R-:W-:Y:S02]  /*4310*/  R2UR UR34, R20 ;  /* 0x00000000142272ca */ /* 0x000fe400000e0000 */
[----:B------:R-:W-:Y:S02]  /*4320*/  ISETP.NE.U32.AND P2, PT, RZ, UR4, PT ;  /* 0x00000004ff007c0c */ /* 0x000fe4000bf45070 */
[----:B------:R-:W-:Y:S02]  /*4330*/  SHF.L.U32 R12, R32, 0x1f, RZ ;  /* 0x0000001f200c7819 */ /* 0x000fe400000006ff */
[----:B------:R-:W-:Y:S05]  /*4340*/  ISETP.NE.AND.EX P2, PT, RZ, UR5, PT, P2 ;  /* 0x00000005ff007c0c */ /* 0x000fea000bf45320 */
[----:B------:R-:W-:Y:S02]  /*4350*/  USHF.L.U32 UR35, UR35, 0x6, URZ ;  /* 0x0000000623237899 */ /* 0x000fe400080006ff */
[----:B------:R-:W-:Y:S01]  /*4360*/  USHF.L.U32 UR34, UR34, 0x7, URZ ;  /* 0x0000000722227899 */ /* 0x000fe200080006ff */
[----:B------:R-:W-:Y:S11]  /*4370*/  BRA.U !UP3, `(.L_x_72) ;  /* 0x000000010b347547 */ /* 0x000ff6000b800000 */
[----:B------:R-:W-:Y:S01]  /*4380*/  UPLOP3.LUT UP0, UPT, UPT, UPT, UP2, 0x80, 0x8 ;  /* 0x000000000008789c */ /* 0x000fe20003f0f020 */
[----:B--2---:R-:W-:Y:S02]  /*4390*/  HFMA2 R0, -RZ, RZ, 0, 5.9604644775390625e-08 ;  /* 0x00000001ff007431 */ /* 0x004fe400000001ff */
[----:B------:R-:W-:Y:S03]  /*43a0*/  IMAD.MOV.U32 R59, RZ, RZ, 0x1 ;  /* 0x00000001ff3b7424 */ /* 0x000fe600078e00ff */
[----:B------:R-:W-:Y:S05]  /*43b0*/  PLOP3.LUT P0, PT, PT, PT, UP0, 0x80, 0x8 ;  /* 0x000000000008781c */ /* 0x000fea0003f0f008 */
[----:B------:R-:W2:Y:S01]  /*43c0*/  @UP0 LDCU.64 UR10, c[0x0][0x888] ;  /* 0x00011100ff0a07ac */ /* 0x000ea20008000a00 */
[----:B------:R-:W-:Y:S07]  /*43d0*/  @UP0 UIMAD UR8, UR36, UR4, URZ ;  /* 0x00000004240802a4 */ /* 0x000fee000f8e02ff */
[----:B------:R-:W-:Y:S01]  /*43e0*/  @!P0 PRMT R59, R0, 0x7610, R59 ;  /* 0x00007610003b8816 */ /* 0x000fe2000000003b */
[----:B--2---:R-:W-:Y:S03]  /*43f0*/  @UP0 UIMAD.WIDE UR10, UR8, 0x4, UR10 ;  /* 0x00000004080a08a5 */ /* 0x004fe6000f8e020a */
[----:B------:R-:W2:Y:S03]  /*4400*/  @!UP0 LDCU UR8, c[0x0][0x880] ;  /* 0x00011000ff0887ac */ /* 0x000ea60008000800 */
[----:B------:R-:W-:Y:S01]  /*4410*/  IMAD.U32 R10, RZ, RZ, UR10 ;  /* 0x0000000aff0a7e24 */ /* 0x000fe2000f8e00ff */
[----:B------:R-:W-:Y:S05]  /*4420*/  MOV R11, UR11 ;  /* 0x0000000b000b7c02 */ /* 0x000fea0008000f00 */
[----:B-----5:R3:W5:Y:S02]  /*4430*/  @P0 LDG.E R35, desc[UR46][R10.64] ;  /* 0x0000002e0a230981 */ /* 0x020764000c1e1900 */
[----:B--23--:R-:W-:Y:S07]  /*4440*/  @!P0 IMAD.U32 R35, RZ, RZ, UR8 ;  /* 0x00000008ff238e24 */ /* 0x00cfee000f8e00ff */
.L_x_72:
[----:B-----5:R-:W-:Y:S01]  /*4450*/  @!P2 FSETP.EQ.AND P0, PT, R35, RZ, PT ;  /* 0x000000ff2300a20b */ /* 0x020fe20003f02000 */
[----:B------:R-:W-:Y:S01]  /*4460*/  @!UPT UIADD3 URZ, UPT, UPT, URZ, URZ, URZ ;  /* 0x000000fffffff290 */ /* 0x000fe2000fffe0ff */
[----:B------:R-:W-:Y:S11]  /*4470*/  @!P2 BRA `(.L_x_73) ;  /* 0x000000000014a947 */ /* 0x000ff60003800000 */
[----:B------:R-:W-:Y:S02]  /*4480*/  LOP3.LUT P2, RZ, R59, 0xff, RZ, 0xc0, !PT ;  /* 0x000000ff3bff7812 */ /* 0x000fe4000784c0ff */
[----:B------:R-:W-:Y:S04]  /*4490*/  PLOP3.LUT P0, PT, PT, PT, UP0, 0x80, 0x8 ;  /* 0x000000000008781c */ /* 0x000fe80003f0f008 */
[----:B------:R-:W-:Y:S07]  /*44a0*/  PLOP3.LUT P0, PT, P0, PT, PT, 0x8, 0x80 ;  /* 0x000000000080781c */ /* 0x000fee000070e170 */
[----:B------:R-:W-:Y:S11]  /*44b0*/  @P2 FSETP.EQ.AND P0, PT, R35, RZ, PT ;  /* 0x000000ff2300220b */ /* 0x000ff60003f02000 */
[----:B------:R-:W-:Y:S02]  /*44c0*/  @!UPT UIADD3 URZ, UPT, UPT, URZ, URZ, URZ ;  /* 0x000000fffffff290 */ /* 0x000fe4000fffe0ff */
.L_x_73:
[----:B------:R-:W3:Y:S01]  /*44d0*/  SYNCS.PHASECHK.TRANS64.TRYWAIT P2, [UR7+0x60], R12 ;  /* 0x0000600cff0075a7 */ /* 0x000ee20008041107 */
[----:B------:R-:W-:Y:S04]  /*44e0*/  ELECT P4, URZ, PT ;  /* 0x0000000000ff782f */ /* 0x000fe80003880000 */
[----:B------:R-:W-:Y:S11]  /*44f0*/  PLOP3.LUT P4, PT, P0, P4, PT, 0xf2, 0x2f ;  /* 0x00000000002f781c */ /* 0x000ff60000789e72 */
[----:B------:R-:W-:Y:S02]  /*4500*/  @!UPT UIADD3 URZ, UPT, UPT, URZ, URZ, URZ ;  /* 0x000000fffffff290 */ /* 0x000fe4000fffe0ff */
[----:B-1----:R-:W-:Y:S05]  /*4510*/  @!P4 IADD3 R9, P0, PT, R36, 0x580, RZ ;  /* 0x000005802409c810 */ /* 0x002fea0007f1e0ff */
[----:B--2---:R-:W-:Y:S01]  /*4520*/  @!P4 IMAD.X R0, RZ, RZ, R37, P0 ;  /* 0x000000ffff00c224 */ /* 0x004fe200000e0625 */
[----:B---3--:R-:W-:Y:S07]  /*4530*/  @!P2 BRA `(.L_x_74) ;  /* 0x0000004000d8a947 */ /* 0x008fee0003800000 */
.L_x_161:
[----:B------:R-:W-:Y:S01]  /*4540*/  @!P4 R2UR UR8, R0 ;  /* 0x000000000008c2ca */ /* 0x000fe200000e0000 */
[----:B------:R-:W-:Y:S01]  /*4550*/  VOTEU.ALL UP1, P4 ;  /* 0x0000000000ff7886 */ /* 0x000fe20002020000 */
[----:B------:R-:W-:Y:S01]  /*4560*/  @!P4 R2UR UR9, R9 ;  /* 0x000000000909c2ca */ /* 0x000fe200000e0000 */
[----:B------:R-:W-:Y:S01]  /*4570*/  @!P4 IMAD.MOV.U32 R0, RZ, RZ, 0x1000 ;  /* 0x00001000ff00c424 */ /* 0x000fe200078e00ff */
[----:B------:R-:W-:Y:S01]  /*4580*/  UMOV UR10, 0x0 ;  /* 0x00000000000a7882 */ /* 0x000fe20000000000 */
[----:B------:R-:W-:Y:S01]  /*4590*/  UMOV UR11, 0x10000000 ;  /* 0x10000000000b7882 */ /* 0x000fe20000000000 */
[----:B------:R-:W-:Y:S01]  /*45a0*/  @!UP1 UIADD3 UR32, UPT, UPT, UR7, 0x200, URZ ;  /* 0x0000020007209890 */ /* 0x000fe2000fffe0ff */
[----:B------:R-:W-:Y:S01]  /*45b0*/  @!P4 IADD3 R9, P0, PT, R36, 0x580, RZ ;  /* 0x000005802409c810 */ /* 0x000fe20007f1e0ff */
[----:B------:R-:W-:Y:S05]  /*45c0*/  VOTEU.ALL UP1, P4 ;  /* 0x0000000000ff7886 */ /* 0x000fea0002020000 */
[----:B------:R-:W-:Y:S01]  /*45d0*/  IMAD.U32 R11, RZ, RZ, UR8 ;  /* 0x00000008ff0b7e24 */ /* 0x000fe2000f8e00ff */
[----:B------:R-:W-:Y:S01]  /*45e0*/  UPRMT UR8, UR37, 0x654, UR33 ;  /* 0x0000065425087896 */ /* 0x000fe20008000021 */
[----:B------:R-:W-:Y:S03]  /*45f0*/  IMAD.U32 R10, RZ, RZ, UR9 ;  /* 0x00000009ff0a7e24 */ /* 0x000fe6000f8e00ff */
[----:B------:R-:W-:Y:S02]  /*4600*/  @!P4 R2UR UR15, R11 ;  /* 0x000000000b0fc2ca */ /* 0x000fe400000e0000 */
[----:B------:R-:W-:Y:S11]  /*4610*/  @!P4 R2UR UR14, R10 ;  /* 0x000000000a0ec2ca */ /* 0x000ff600000e0000 */
[----:B------:R-:W-:Y:S02]  /*4620*/  @!UPT UIADD3 URZ, UPT, UPT, URZ, URZ, URZ ;  /* 0x000000fffffff290 */ /* 0x000fe4000fffe0ff */
[----:B------:R2:W-:Y:S01]  /*4630*/  @!UP1 UTMALDG.3D [UR32], [UR14], desc[UR10] ;  /* 0x00000a200e0095b4 */ /* 0x0005e20008011000 */
[----:B------:R3:W-:Y:S01]  /*4640*/  @!P4 SYNCS.ARRIVE.TRANS64.RED.A0TR RZ, [UR7+0x40], R0 ;  /* 0x00004000ffffc9a7 */ /* 0x0007e20008300407 */
[----:B------:R-:W-:Y:S01]  /*4650*/  SYNCS.ARRIVE.TRANS64.RED.A1T0 RZ, [UR8], RZ ;  /* 0x000000ffffff79a7 */ /* 0x000fe20008100408 */
[----:B---3--:R-:W-:Y:S01]  /*4660*/  @!P4 IMAD.X R0, RZ, RZ, R37, P0 ;  /* 0x000000ffff00c224 */ /* 0x008fe200000e0625 */
[----:B------:R-:W3:Y:S02]  /*4670*/  SYNCS.PHASECHK.TRANS64.TRYWAIT P2, [UR7+0x68], R12 ;  /* 0x0000680cff0075a7 */ /* 0x000ee40008041107 */
[----:B--23--:R-:W-:Y:S05]  /*4680*/  @!P2 BRA `(.L_x_75) ;  /* 0x00000040009ca947 */ /* 0x00cfea0003800000 */
.L_x_163:
        /* <DEDUP_REMOVED lines=8> */
[----:B------:R-:W-:Y:S01]  /*4710*/  @!UP1 UIADD3 UR24, UPT, UPT, UR7, 0x1200, URZ ;  /* 0x0000120007189890 */ /* 0x000fe2000fffe0ff */
[----:B------:R-:W-:Y:S01]  /*4720*/  VOTEU.ALL UP1, P4 ;  /* 0x0000000000ff7886 */ /* 0x000fe20002020000 */
[----:B------:R-:W-:Y:S01]  /*4730*/  UMOV UR27, UR35 ;  /* 0x00000023001b7c82 */ /* 0x000fe20008000000 */
[----:B------:R-:W-:Y:S02]  /*4740*/  UMOV UR28, UR36 ;  /* 0x00000024001c7c82 */ /* 0x000fe40008000000 */
[----:B------:R-:W-:Y:S01]  /*4750*/  IMAD.U32 R11, RZ, RZ, UR8 ;  /* 0x00000008ff0b7e24 */ /* 0x000fe2000f8e00ff */
[----:B------:R-:W-:Y:S01]  /*4760*/  UPRMT UR8, UR37, 0x654, UR25 ;  /* 0x0000065425087896 */ /* 0x000fe20008000019 */
[----:B------:R-:W-:Y:S02]  /*4770*/  IMAD.U32 R10, RZ, RZ, UR9 ;  /* 0x00000009ff0a7e24 */ /* 0x000fe4000f8e00ff */
[----:B------:R-:W-:Y:S01]  /*4780*/  @!P4 IMAD.X R20, RZ, RZ, R37, P0 ;  /* 0x000000ffff14c224 */ /* 0x000fe200000e0625 */
[----:B------:R-:W-:Y:S02]  /*4790*/  @!P4 R2UR UR15, R11 ;  /* 0x000000000b0fc2ca */ /* 0x000fe400000e0000 */
[----:B------:R-:W-:Y:S11]  /*47a0*/  @!P4 R2UR UR14, R10 ;  /* 0x000000000a0ec2ca */ /* 0x000ff600000e0000 */
[----:B------:R-:W-:Y:S02]  /*47b0*/  @!UPT UIADD3 URZ, UPT, UPT, URZ, URZ, URZ ;  /* 0x000000fffffff290 */ /* 0x000fe4000fffe0ff */
[----:B------:R2:W-:Y:S01]  /*47c0*/  @!UP1 UTMALDG.3D [UR24], [UR14], desc[UR10] ;  /* 0x00000a180e0095b4 */ /* 0x0005e20008011000 */
[----:B------:R2:W-:Y:S01]  /*47d0*/  @!P4 SYNCS.ARRIVE.TRANS64.RED.A0TR RZ, [UR7+0x48], R0 ;  /* 0x00004800ffffc9a7 */ /* 0x0005e20008300407 */
[----:B------:R-:W-:Y:S01]  /*47e0*/  SYNCS.ARRIVE.TRANS64.RED.A1T0 RZ, [UR8], RZ ;  /* 0x000000ffffff79a7 */ /* 0x000fe20008100408 */
[----:B------:R-:W3:Y:S02]  /*47f0*/  SYNCS.PHASECHK.TRANS64.TRYWAIT P2, [UR7+0x70], R12 ;  /* 0x0000700cff0075a7 */ /* 0x000ee40008041107 */
[----:B--23--:R-:W-:Y:S05]  /*4800*/  @!P2 BRA `(.L_x_76) ;  /* 0x000000400054a947 */ /* 0x00cfea0003800000 */
.L_x_165:
[----:B------:R-:W2:Y:S01]  /*4810*/  LDC.64 R14, c[0x0][0xb10] ;  /* 0x0002c400ff0e7b82 */ /* 0x000ea20000000a00 */
[----:B------:R-:W-:Y:S01]  /*4820*/  @!P4 R2UR UR8, R20 ;  /* 0x000000001408c2ca */ /* 0x000fe200000e0000 */
[----:B------:R-:W-:Y:S01]  /*4830*/  VOTEU.ALL UP1, P4 ;  /* 0x0000000000ff7886 */ /* 0x000fe20002020000 */
[----:B------:R-:W-:Y:S01]  /*4840*/  @!P4 R2UR UR9, R21 ;  /* 0x000000001509c2ca */ /* 0x000fe200000e0000 */
[----:B------:R-:W-:Y:S01]  /*4850*/  UMOV UR10, 0x0 ;  /* 0x00000000000a7882 */ /* 0x000fe20000000000 */
[----:B------:R-:W-:Y:S03]  /*4860*/  UMOV UR11, 0x10000000 ;  /* 0x10000000000b7882 */ /* 0x000fe60000000000 */
[----:B------:R-:W3:Y:S01]  /*4870*/  LDC.64 R10, c[0x0][0xb18] ;  /* 0x0002c600ff0a7b82 */ /* 0x000ee20000000a00 */
[----:B------:R-:W-:Y:S01]  /*4880*/  @!UP1 UIADD3 UR18, UPT, UPT, UR34, 0x40, URZ ;  /* 0x0000004022129890 */ /* 0x000fe2000fffe0ff */
[----:B------:R-:W-:Y:S01]  /*4890*/  @P3 SHF.R.U32.HI R24, RZ, 0x10, R29 ;  /* 0x00000010ff183819 */ /* 0x000fe2000001161d */
[----:B------:R-:W-:Y:S01]  /*48a0*/  @!UP1 UIADD3 UR16, UPT, UPT, UR7, 0x2200, URZ ;  /* 0x0000220007109890 */ /* 0x000fe2000fffe0ff */
[----:B------:R-:W-:Y:S01]  /*48b0*/  VIADD R27, R27, 0x1 ;  /* 0x000000011b1b7836 */ /* 0x000fe20000000000 */
[----:B------:R-:W-:Y:S03]  /*48c0*/  VOTEU.ALL UP1, P4 ;  /* 0x0000000000ff7886 */ /* 0x000fe60002020000 */
[----:B------:R-:W5:Y:S01]  /*48d0*/  @!P1 LDC R0, c[0x0][0xb20] ;  /* 0x0002c800ff009b82 */ /* 0x000f620000000800 */
[----:B------:R-:W-:Y:S01]  /*48e0*/  UMOV UR19, UR35 ;  /* 0x0000002300137c82 */ /* 0x000fe20008000000 */
[----:B------:R-:W-:Y:S01]  /*48f0*/  IMAD.U32 R21, RZ, RZ, UR8 ;  /* 0x00000008ff157e24 */ /* 0x000fe2000f8e00ff */
[----:B------:R-:W-:Y:S05]  /*4900*/  UMOV UR20, UR36 ;  /* 0x0000002400147c82 */ /* 0x000fea0008000000 */
[----:B-1----:R-:W1:Y:S01]  /*4910*/  @!P1 LDC R3, c[0x0][0xb0c] ;  /* 0x0002c300ff039b82 */ /* 0x002e620000000800 */
[----:B------:R-:W-:Y:S01]  /*4920*/  IMAD.U32 R20, RZ, RZ, UR9 ;  /* 0x00000009ff147e24 */ /* 0x000fe2000f8e00ff */
[----:B------:R-:W-:Y:S01]  /*4930*/  UPRMT UR8, UR37, 0x654, UR17 ;  /* 0x0000065425087896 */ /* 0x000fe20008000011 */
[----:B------:R-:W-:Y:S03]  /*4940*/  @!P4 R2UR UR15, R21 ;  /* 0x00000000150fc2ca */ /* 0x000fe600000e0000 */
[----:B------:R-:W-:Y:S01]  /*4950*/  @!P4 R2UR UR14, R20 ;  /* 0x00000000140ec2ca */ /* 0x000fe200000e0000 */
[----:B------:R-:W-:Y:S11]  /*4960*/  @!P4 IMAD.MOV.U32 R20, RZ, RZ, 0x1000 ;  /* 0x00001000ff14c424 */ /* 0x000ff600078e00ff */
[----:B------:R-:W-:Y:S01]  /*4970*/  @!UPT UIADD3 URZ, UPT, UPT, URZ, URZ, URZ ;  /* 0x000000fffffff290 */ /* 0x000fe2000fffe0ff */
[----:B------:R1:W-:Y:S01]  /*4980*/  @!UP1 UTMALDG.3D [UR16], [UR14], desc[UR10] ;  /* 0x00000a100e0095b4 */ /* 0x0003e20008011000 */
[----:B------:R1:W-:Y:S02]  /*4990*/  @!P4 SYNCS.ARRIVE.TRANS64.RED.A0TR RZ, [UR7+0x50], R20 ;  /* 0x00005014ffffc9a7 */ /* 0x0003e40008300407 */
[----:B-1----:R-:W-:Y:S01]  /*49a0*/  @!P1 ISETP.NE.AND P2, PT, R3, 0x1, PT ;  /* 0x000000010300980c */ /* 0x002fe20003f45270 */
[C---:B--2---:R-:W-:Y:S01]  /*49b0*/  @!P1 IMAD.HI.U32 R14, R13.reuse, R14, RZ ;  /* 0x0000000e0d0e9227 */ /* 0x044fe200078e00ff */
[----:B---3--:R-:W-:Y:S03]  /*49c0*/  @!P1 ISETP.NE.AND P0, PT, R10, 0x1, PT ;  /* 0x000000010a00980c */ /* 0x008fe60003f05270 */
[C---:B------:R-:W-:Y:S01]  /*49d0*/  @!P1 IMAD.HI.U32 R11, R8.reuse, R11, RZ ;  /* 0x0000000b080b9227 */ /* 0x040fe200078e00ff */
[----:B------:R-:W-:Y:S04]  /*49e0*/  @!P1 SHF.R.U32.HI R14, RZ, R15, R14 ;  /* 0x0000000fff0e9219 */ /* 0x000fe8000001160e */
[----:B-----5:R-:W-:Y:S01]  /*49f0*/  @!P1 SHF.R.U32.HI R9, RZ, R0, R11 ;  /* 0x00000000ff099219 */ /* 0x020fe2000001160b */
[----:B------:R-:W-:Y:S01]  /*4a00*/  SYNCS.ARRIVE.TRANS64.RED.A1T0 RZ, [UR8], RZ ;  /* 0x000000ffffff79a7 */ /* 0x000fe20008100408 */
[----:B------:R-:W-:Y:S02]  /*4a10*/  @!P1 SEL R14, R13, R14, !P2 ;  /* 0x0000000e0d0e9207 */ /* 0x000fe40005000000 */
[----:B------:R-:W-:Y:S01]  /*4a20*/  @!P1 SEL R9, R8, R9, !P0 ;  /* 0x0000000908099207 */ /* 0x000fe20004000000 */
[----:B------:R-:W1:Y:S04]  /*4a30*/  SYNCS.PHASECHK.TRANS64.TRYWAIT P5, [UR7+0x78], R12 ;  /* 0x0000780cff0075a7 */ /* 0x000e6800080a1107 */
[----:B------:R-:W-:Y:S02]  /*4a40*/  @!P1 IMAD.IADD R0, R9, 0x1, -R14 ;  /* 0x0000000109009824 */ /* 0x000fe400078e0a0e */
[----:B------:R-:W-:Y:S02]  /*4a50*/  @!P1 IMAD.IADD R9, R14, 0x1, -R9 ;  /* 0x000000010e099824 */ /* 0x000fe400078e0a09 */
[----:B------:R-:W-:Y:S02]  /*4a60*/  @!P1 IMAD R13, R0, R3, R13 ;  /* 0x00000003000d9224 */ /* 0x000fe400078e020d */
[----:B------:R-:W-:Y:S01]  /*4a70*/  @!P1 IMAD R8, R9, R10, R8 ;  /* 0x0000000a09089224 */ /* 0x000fe200078e0208 */
[----:B-1----:R-:W-:Y:S06]  /*4a80*/  @!P5 BRA `(.L_x_77) ;  /* 0x0000003c00ccd947 */ /* 0x002fec0003800000 */
.L_x_167:
[----:B-1----:R-:W-:Y:S01]  /*4a90*/  @!P4 IADD3 R3, P0, PT, R36, 0x580, RZ ;  /* 0x000005802403c810 */ /* 0x002fe20007f1e0ff */
[----:B------:R-:W-:Y:S01]  /*4aa0*/  VOTEU.ALL UP1, P4 ;  /* 0x0000000000ff7886 */ /* 0x000fe20002020000 */
[----:B------:R-:W-:Y:S01]  /*4ab0*/  UMOV UR18, 0x0 ;  /* 0x0000000000127882 */ /* 0x000fe20000000000 */
[----:B------:R-:W-:Y:S01]  /*4ac0*/  UMOV UR19, 0x10000000 ;  /* 0x1000000000137882 */ /* 0x000fe20000000000 */
[----:B------:R-:W-:Y:S01]  /*4ad0*/  @!P4 R2UR UR9, R3 ;  /* 0x000000000309c2ca */ /* 0x000fe200000e0000 */
[----:B------:R-:W-:Y:S01]  /*4ae0*/  @!P4 IMAD.X R0, RZ, RZ, R37, P0 ;  /* 0x000000ffff00c224 */ /* 0x000fe200000e0625 */
[----:B------:R-:W-:Y:S01]  /*4af0*/  @!UP1 UIADD3 UR10, UPT, UPT, UR34, 0x60, URZ ;  /* 0x00000060220a9890 */ /* 0x000fe2000fffe0ff */
[----:B------:R-:W-:Y:S01]  /*4b00*/  ISETP.NE.AND P0, PT, R27, 0x2, PT ;  /* 0x000000021b00780c */ /* 0x000fe20003f05270 */
[----:B------:R-:W-:Y:S01]  /*4b10*/  UMOV UR11, UR35 ;  /* 0x00000023000b7c82 */ /* 0x000fe20008000000 */
[----:B------:R-:W-:Y:S01]  /*4b20*/  UMOV UR12, UR36 ;  /* 0x00000024000c7c82 */ /* 0x000fe20008000000 */
[----:B------:R-:W-:Y:S01]  /*4b30*/  @!P4 R2UR UR8, R0 ;  /* 0x000000000008c2ca */ /* 0x000fe200000e0000 */
[----:B------:R-:W-:Y:S01]  /*4b40*/  IMAD.IADD R20, R8, 0x1, R58 ;  /* 0x0000000108147824 */ /* 0x000fe200078e023a */
[----:B------:R-:W-:Y:S01]  /*4b50*/  @P3 R2UR UR36, R24 ;  /* 0x00000000182432ca */ /* 0x000fe200000e0000 */
[----:B------:R-:W-:Y:S01]  /*4b60*/  IMAD.IADD R21, R13, 0x1, R60 ;  /* 0x000000010d157824 */ /* 0x000fe200078e023c */
[----:B------:R-:W-:Y:S02]  /*4b70*/  SEL R0, RZ, 0x1, P0 ;  /* 0x00000001ff007807 */ /* 0x000fe40000000000 */
[----:B------:R-:W-:Y:S01]  /*4b80*/  LOP3.LUT R32, R32, 0x1, RZ, 0x3c, !PT ;  /* 0x0000000120207812 */ /* 0x000fe200078e3cff */
[----:B------:R-:W-:Y:S01]  /*4b90*/  IMAD.U32 R10, RZ, RZ, UR9 ;  /* 0x00000009ff0a7e24 */ /* 0x000fe2000f8e00ff */
[----:B------:R-:W-:Y:S01]  /*4ba0*/  @!UP1 UIADD3 UR9, UPT, UPT, UR7, 0x58, URZ ;  /* 0x0000005807099890 */ /* 0x000fe2000fffe0ff */
[----:B------:R-:W-:Y:S02]  /*4bb0*/  LOP3.LUT R25, R25, R0, RZ, 0x3c, !PT ;  /* 0x0000000019197212 */ /* 0x000fe400078e3cff */
[----:B------:R-:W-:Y:S02]  /*4bc0*/  SEL R27, R27, RZ, P0 ;  /* 0x000000ff1b1b7207 */ /* 0x000fe40000000000 */
[----:B------:R-:W-:Y:S01]  /*4bd0*/  IMAD.U32 R11, RZ, RZ, UR8 ;  /* 0x00000008ff0b7e24 */ /* 0x000fe2000f8e00ff */
[----:B------:R-:W-:Y:S01]  /*4be0*/  @!P4 R2UR UR14, R10 ;  /* 0x000000000a0ec2ca */ /* 0x000fe200000e0000 */
[----:B------:R-:W-:Y:S01]  /*4bf0*/  @!UP1 UIADD3 UR8, UPT, UPT, UR7, 0x3200, URZ ;  /* 0x0000320007089890 */ /* 0x000fe2000fffe0ff */
[----:B------:R-:W-:Y:S02]  /*4c00*/  VOTEU.ALL UP1, P4 ;  /* 0x0000000000ff7886 */ /* 0x000fe40002020000 */
[----:B------:R-:W-:Y:S11]  /*4c10*/  @!P4 R2UR UR15, R11 ;  /* 0x000000000b0fc2ca */ /* 0x000ff600000e0000 */
[----:B------:R-:W-:Y:S02]  /*4c20*/  @!UPT UIADD3 URZ, UPT, UPT, URZ, URZ, URZ ;  /* 0x000000fffffff290 */ /* 0x000fe4000fffe0ff */
[----:B------:R2:W-:Y:S01]  /*4c30*/  @!UP1 UTMALDG.3D [UR8], [UR14], desc[UR18] ;  /* 0x000012080e0095b4 */ /* 0x0005e20008011000 */
[----:B------:R2:W-:Y:S01]  /*4c40*/  @!P4 SYNCS.ARRIVE.TRANS64.RED.A0TR RZ, [UR7+0x58], R23 ;  /* 0x00005817ffffc9a7 */ /* 0x0005e20008300407 */
[----:B------:R-:W-:Y:S01]  /*4c50*/  UPLOP3.LUT UP1, UPT, UPT, UPT, UPT, 0x80, 0x8 ;  /* 0x000000000008789c */ /* 0x000fe20003f2f070 */
[----:B------:R-:W-:Y:S01]  /*4c60*/  SYNCS.ARRIVE.TRANS64.RED.A1T0 RZ, [UR13], RZ ;  /* 0x000000ffffff79a7 */ /* 0x000fe2000810040d */
[----:B------:R-:W-:Y:S09]  /*4c70*/  @P3 BRA `(.L_x_78) ;  /* 0xfffffff000943947 */ /* 0x000ff2000383ffff */
[----:B------:R-:W-:-:S04]  /*4c80*/  SHF.L.U32 R3, R32, 0x1f, RZ ;  /* 0x0000001f20037819 */ /* 0x000fc800000006ff */
[----:B------:R-:W1:Y:S02]  /*4c90*/  SYNCS.PHASECHK.TRANS64.TRYWAIT P0, [UR7+0x60], R3 ;  /* 0x00006003ff0075a7 */ /* 0x000e640008001107 */
[----:B-1----:R-:W-:Y:S05]  /*4ca0*/  @!P0 BRA `(.L_x_79) ;  /* 0x0000003c005c8947 */ /* 0x002fea0003800000 */
.L_x_169:
[----:B------:R-:W3:Y:S02]  /*4cb0*/  SYNCS.PHASECHK.TRANS64.TRYWAIT P0, [UR7+0x68], R3 ;  /* 0x00006803ff0075a7 */ /* 0x000ee40008001107 */
[----:B---3--:R-:W-:Y:S05]  /*4cc0*/  @!P0 BRA `(.L_x_80) ;  /* 0x0000003c006c8947 */ /* 0x008fea0003800000 */
.L_x_171:
[----:B------:R-:W3:Y:S02]  /*4cd0*/  SYNCS.PHASECHK.TRANS64.TRYWAIT P0, [UR7+0x70], R3 ;  /* 0x00007003ff0075a7 */ /* 0x000ee40008001107 */
[----:B---3--:R-:W-:Y:S05]  /*4ce0*/  @!P0 BRA `(.L_x_81) ;  /* 0x0000003c007c8947 */ /* 0x008fea0003800000 */
.L_x_173:
[----:B-1----:R-:W-:-:S07]  /*4cf0*/  MOV R0, UR7 ;  /* 0x0000000700007c02 */ /* 0x002fce0008000f00 */
.L_x_82:
[----:B-1----:R-:W-:-:S04]  /*4d00*/  SHF.L.U32 R3, R32, 0x1f, RZ ;  /* 0x0000001f20037819 */ /* 0x002fc800000006ff */
[----:B------:R1:W3:Y:S03]  /*4d10*/  SYNCS.PHASECHK.TRANS64.TRYWAIT P0, [R0+URZ+0x78], R3 ;  /* 0x00007803000075a7 */ /* 0x0002e600080011ff */
[----:B---3--:R-:W-:Y:S05]  /*4d20*/  @!P0 NANOSLEEP.SYNCS 0x989680 ;  /* 0x009896800000895d */ /* 0x008fea0003900000 */
[----:B------:R-:W3:Y:S02]  /*4d30*/  @!P0 SYNCS.PHASECHK.TRANS64 P0, [R0+URZ+0x78], R3 ;  /* 0x00007803000085a7 */ /* 0x000ee400080010ff */
[----:B--23--:R-:W-:Y:S05]  /*4d40*/  @P0 EXIT ;  /* 0x000000000000094d */ /* 0x00cfea0003800000 */
[----:B------:R-:W-:Y:S05]  /*4d50*/  BRA `(.L_x_82) ;  /* 0xfffffffc00e87947 */ /* 0x000fea000383ffff */
.L_x_67:
[----:B------:R-:W-:-:S06]  /*4d60*/  UISETP.GE.AND UP1, UPT, UR8, 0x4, UPT ;  /* 0x000000040800788c */ /* 0x000fcc000bf26270 */
[----:B------:R-:W-:-:S13]  /*4d70*/  PLOP3.LUT P0, PT, PT, PT, UP1, 0x80, 0x8 ;  /* 0x000000000008781c */ /* 0x000fda0003f0f018 */
[----:B------:R-:W-:Y:S05]  /*4d80*/  @!P0 EXIT ;  /* 0x000000000000894d */ /* 0x000fea0003800000 */
[----:B------:R-:W-:Y:S01]  /*4d90*/  BAR.SYNC.DEFER_BLOCKING 0x6, 0xa0 ;  /* 0x0182800000007b1d */ /* 0x000fe20000010000 */
[C---:B------:R-:W-:Y:S01]  /*4da0*/  IMAD.SHL.U32 R7, R72.reuse, 0x20, RZ ;  /* 0x0000002048077824 */ /* 0x040fe200078e00ff */
[C---:B------:R-:W-:Y:S01]  /*4db0*/  LOP3.LUT P0, RZ, R72.reuse, 0x4, RZ, 0xc0, !PT ;  /* 0x0000000448ff7812 */ /* 0x040fe2000780c0ff */
[C---:B------:R-:W-:Y:S01]  /*4dc0*/  IMAD.SHL.U32 R64, R72.reuse, 0x10, RZ ;  /* 0x0000001048407824 */ /* 0x040fe200078e00ff */
[----:B------:R-:W-:Y:S01]  /*4dd0*/  CS2R R68, SRZ ;  /* 0x0000000000447805 */ /* 0x000fe2000001ff00 */
[C---:B------:R-:W-:Y:S01]  /*4de0*/  IMAD.SHL.U32 R5, R72.reuse, 0x4, RZ ;  /* 0x0000000448057824 */ /* 0x040fe200078e00ff */
[----:B------:R-:W-:Y:S02]  /*4df0*/  UMOV UR48, 0x400 ;  /* 0x0000040000307882 */ /* 0x000fe40000000000 */
[----:B------:R-:W1:Y:S01]  /*4e00*/  LDC R63, c[0x0][0x370] ;  /* 0x0000dc00ff3f7b82 */ /* 0x000e620000000800 */
[----:B------:R-:W-:Y:S01]  /*4e10*/  ULEA UR48, UR37, UR48, 0x18 ;  /* 0x0000003025307291 */ /* 0x000fe2000f8ec0ff */
[----:B------:R-:W-:Y:S01]  /*4e20*/  LOP3.LUT R0, R7, 0xc0, RZ, 0xc0, !PT ;  /* 0x000000c007007812 */ /* 0x000fe200078ec0ff */
[----:B------:R-:W-:Y:S01]  /*4e30*/  IMAD.U32 R32, R72, 0x10000, RZ ;  /* 0x0001000048207824 */ /* 0x000fe200078e00ff */
[----:B------:R-:W-:Y:S01]  /*4e40*/  LOP3.LUT R64, R64, 0x600, RZ, 0xc0, !PT ;  /* 0x0000060040407812 */ /* 0x000fe200078ec0ff */
[----:B------:R-:W-:Y:S01]  /*4e50*/  UIADD3 UR4, UPT, UPT, UR48, 0x200, URZ ;  /* 0x0000020030047890 */ /* 0x000fe2000fffe0ff */
[----:B------:R-:W-:Y:S01]  /*4e60*/  LOP3.LUT R5, R0, 0x18, R5, 0xf8, !PT ;  /* 0x0000001800057812 */ /* 0x000fe200078ef805 */
[----:B------:R-:W-:Y:S01]  /*4e70*/  IMAD.MOV.U32 R71, RZ, RZ, 0x20 ;  /* 0x00000020ff477424 */ /* 0x000fe200078e00ff */
[----:B------:R-:W2:Y:S01]  /*4e80*/  LDC R28, c[0x0][0xb0c] ;  /* 0x0002c300ff1c7b82 */ /* 0x000ea20000000800 */
[----:B------:R-:W-:Y:S01]  /*4e90*/  SHF.R.U32.HI R0, RZ, 0x1, R72 ;  /* 0x00000001ff007819 */ /* 0x000fe20000011648 */
[----:B------:R-:W-:Y:S01]  /*4ea0*/  IMAD.MOV.U32 R70, RZ, RZ, 0x1 ;  /* 0x00000001ff467424 */ /* 0x000fe200078e00ff */
[--C-:B------:R-:W-:Y:S01]  /*4eb0*/  LOP3.LUT R64, R64, 0x20, R7.reuse, 0xf8, !PT ;  /* 0x0000002040407812 */ /* 0x100fe200078ef807 */
[----:B------:R-:W-:Y:S01]  /*4ec0*/  IMAD.MOV.U32 R30, RZ, RZ, RZ ;  /* 0x000000ffff1e7224 */ /* 0x000fe200078e00ff */
[----:B------:R-:W-:Y:S01]  /*4ed0*/  LOP3.LUT R32, R32, 0x600000, RZ, 0xc0, !PT ;  /* 0x0060000020207812 */ /* 0x000fe200078ec0ff */
[----:B------:R-:W-:Y:S01]  /*4ee0*/  IMAD.MOV.U32 R75, RZ, RZ, RZ ;  /* 0x000000ffff4b7224 */ /* 0x000fe200078e00ff */
[----:B------:R-:W-:Y:S01]  /*4ef0*/  LOP3.LUT R5, R5, 0x8, R0, 0x78, !PT ;  /* 0x0000000805057812 */ /* 0x000fe200078e7800 */
[----:B------:R-:W4:Y:S01]  /*4f00*/  LDC R61, c[0x0][0xb20] ;  /* 0x0002c800ff3d7b82 */ /* 0x000f220000000800 */
[----:B------:R-:W3:Y:S01]  /*4f10*/  LDS R3, [UR48+0x140] ;  /* 0x00014030ff037984 */ /* 0x000ee20008000800 */
[----:B------:R-:W-:Y:S01]  /*4f20*/  LOP3.LUT R64, R64, 0x100, R7, 0xf8, !PT ;  /* 0x0000010040407812 */ /* 0x000fe200078ef807 */
[----:B------:R-:W-:Y:S01]  /*4f30*/  IMAD.U32 R66, RZ, RZ, UR4 ;  /* 0x00000004ff427e24 */ /* 0x000fe2000f8e00ff */
[----:B------:R-:W-:Y:S01]  /*4f40*/  LOP3.LUT R72, R72, 0x60, RZ, 0xc0, !PT ;  /* 0x0000006048487812 */ /* 0x000fe200078ec0ff */
[----:B------:R-:W1:Y:S01]  /*4f50*/  LDCU.64 UR52, c[0x0][0x348] ;  /* 0x00006900ff3477ac */ /* 0x000e620008000a00 */
[----:B------:R-:W-:-:S02]  /*4f60*/  LOP3.LUT R64, R64, R5, RZ, 0xfc, !PT ;  /* 0x0000000540407212 */ /* 0x000fc400078efcff */
[----:B------:R-:W1:Y:S01]  /*4f70*/  LDC R27, c[0x0][0xb30] ;  /* 0x0002cc00ff1b7b82 */ /* 0x000e620000000800 */
[----:B------:R-:W-:Y:S01]  /*4f80*/  SEL R71, R71, 0xffffffe0, !P0 ;  /* 0xffffffe047477807 */ /* 0x000fe20004000000 */
[----:B------:R-:W1:Y:S01]  /*4f90*/  LDCU.64 UR38, c[0x0][0x888] ;  /* 0x00011100ff2677ac */ /* 0x000e620008000a00 */
[----:B------:R-:W1:Y:S05]  /*4fa0*/  LDCU.64 UR44, c[0x0][0x890] ;  /* 0x00011200ff2c77ac */ /* 0x000e6a0008000a00 */
[----:B------:R-:W1:Y:S01]  /*4fb0*/  LDC.64 R56, c[0x0][0xb10] ;  /* 0x0002c400ff387b82 */ /* 0x000e620000000a00 */
[----:B------:R-:W-:Y:S01]  /*4fc0*/  UMOV UR49, URZ ;  /* 0x000000ff00317c82 */ /* 0x000fe20008000000 */
[----:B------:R-:W-:-:S06]  /*4fd0*/  UMOV UR51, URZ ;  /* 0x000000ff00337c82 */ /* 0x000fcc0008000000 */
[----:B------:R-:W1:Y:S08]  /*4fe0*/  LDC.64 R24, c[0x0][0xb18] ;  /* 0x0002c600ff187b82 */ /* 0x000e700000000a00 */
[----:B------:R-:W1:Y:S08]  /*4ff0*/  LDC.64 R22, c[0x0][0xb28] ;  /* 0x0002ca00ff167b82 */ /* 0x000e700000000a00 */
[----:B------:R-:W1:Y:S01]  /*5000*/  LDC.64 R54, c[0x0][0x8b0] ;  /* 0x00022c00ff367b82 */ /* 0x000e620000000a00 */
[----:B---3--:R-:W-:-:S07]  /*5010*/  IMAD.IADD R32, R3, 0x1, R32 ;  /* 0x0000000103207824 */ /* 0x008fce00078e0220 */
[----:B------:R-:W3:Y:S08]  /*5020*/  LDC.64 R52, c[0x0][0x8a8] ;  /* 0x00022a00ff347b82 */ /* 0x000ef00000000a00 */
[----:B--2-4-:R-:W1:Y:S02]  /*5030*/  LDC R62, c[0x0][0x374] ;  /* 0x0000dd00ff3e7b82 */ /* 0x014e640000000800 */
.L_x_126:
[C---:B------:R-:W-:Y:S02]  /*5040*/  LEA R0, R75.reuse, UR48, 0x3 ;  /* 0x000000304b007c11 */ /* 0x040fe4000f8e18ff */
[----:B------:R-:W-:Y:S02]  /*5050*/  SHF.L.U32 R3, R68, 0x1f, RZ ;  /* 0x0000001f44037819 */ /* 0x000fe400000006ff */
[----:B------:R-:W-:Y:S02]  /*5060*/  LEA R16, R75, UR48, 0x4 ;  /* 0x000000304b107c11 */ /* 0x000fe4000f8e20ff */
[----:B------:R-:W2:Y:S02]  /*5070*/  SYNCS.PHASECHK.TRANS64.TRYWAIT P0, [R0+URZ+0x90], R3 ;  /* 0x00009003000075a7 */ /* 0x000ea400080011ff */
[----:B-12---:R-:W-:Y:S05]  /*5080*/  @!P0 BRA `(.L_x_83) ;  /* 0x0000003800ac8947 */ /* 0x006fea0003800000 */
.L_x_174:
[----:B------:R-:W4:Y:S01]  /*5090*/  LDC.64 R12, c[0x0][0xb10] ;  /* 0x0002c400ff0c7b82 */ /* 0x000f220000000a00 */
[----:B------:R-:W3:Y:S01]  /*50a0*/  LDS.128 R16, [R16+0x120] ;  /* 0x0001200010107984 */ /* 0x000ee20000000c00 */
[----:B-1----:R-:W-:Y:S01]  /*50b0*/  ISETP.NE.AND P1, PT, R27, 0x1, PT ;  /* 0x000000011b00780c */ /* 0x002fe20003f25270 */
[----:B--2---:R-:W-:Y:S01]  /*50c0*/  VIADD R0, R0, 0xa0 ;  /* 0x000000a000007836 */ /* 0x004fe20000000000 */
[----:B------:R-:W-:Y:S04]  /*50d0*/  ISETP.GE.AND P0, PT, R26, 0x1, PT ;  /* 0x000000011a00780c */ /* 0x000fe80003f06270 */
[----:B------:R-:W1:Y:S01]  /*50e0*/  LDC.64 R10, c[0x0][0xb18] ;  /* 0x0002c600ff0a7b82 */ /* 0x000e620000000a00 */
[----:B------:R-:W-:Y:S01]  /*50f0*/  PRMT R0, RZ, 0x654, R0 ;  /* 0x00000654ff007816 */ /* 0x000fe20000000000 */
[----:B------:R-:W-:Y:S01]  /*5100*/  @!PT LDS RZ, [RZ] ;  /* 0x00000000fffff984 */ /* 0x000fe20000000800 */
[----:B------:R-:W-:Y:S01]  /*5110*/  @!PT LDS RZ, [RZ] ;  /* 0x00000000fffff984 */ /* 0x000fe20000000800 */
[----:B------:R-:W-:Y:S01]  /*5120*/  @!PT LDS RZ, [RZ] ;  /* 0x00000000fffff984 */ /* 0x000fe20000000800 */
[----:B------:R-:W-:Y:S01]  /*5130*/  @!PT LDS RZ, [RZ] ;  /* 0x00000000fffff984 */ /* 0x000fe20000000800 */
[----:B------:R2:W-:Y:S06]  /*5140*/  MEMBAR.ALL.CTA ;  /* 0x0000000000007992 */ /* 0x0005ec0000008000 */
[----:B--2---:R-:W2:Y:S01]  /*5150*/  FENCE.VIEW.ASYNC.S ;  /* 0x00000000000073c6 */ /* 0x004ea20000000000 */
[----:B------:R-:W1:Y:S08]  /*5160*/  @!P1 LDC R14, c[0x0][0xb20] ;  /* 0x0002c800ff0e9b82 */ /* 0x000e700000000800 */
[----:B------:R-:W1:Y:S01]  /*5170*/  @!P1 LDC R9, c[0x0][0xb0c] ;  /* 0x0002c300ff099b82 */ /* 0x000e620000000800 */
[----:B--2---:R2:W-:Y:S01]  /*5180*/  SYNCS.ARRIVE.TRANS64.RED.A1T0 RZ, [R0+URZ], RZ ;  /* 0x000000ff00ff79a7 */ /* 0x0045e200081004ff */
[----:B---3--:R-:W-:Y:S04]  /*5190*/  LOP3.LUT P4, RZ, R18, 0x1, RZ, 0xc0, !PT ;  /* 0x0000000112ff7812 */ /* 0x008fe8000788c0ff */
[----:B------:R-:W-:Y:S09]  /*51a0*/  P2R R73, PR, RZ, 0x10 ;  /* 0x00000010ff497803 */ /* 0x000ff20000000000 */
[----:B------:R-:W-:Y:S02]  /*51b0*/  @P4 MOV R31, R16 ;  /* 0x00000010001f4202 */ /* 0x000fe40000000f00 */
[----:B------:R-:W-:Y:S01]  /*51c0*/  @P4 LOP3.LUT R29, R17, 0xffff, RZ, 0xc0, !PT ;  /* 0x0000ffff111d4812 */ /* 0x000fe200078ec0ff */
[----:B--2-4-:R-:W-:Y:S06]  /*51d0*/  @!P0 BRA `(.L_x_84) ;  /* 0x0000000000a48947 */ /* 0x014fec0003800000 */
[----:B------:R-:W-:Y:S01]  /*51e0*/  IMAD.HI.U32 R36, R62, R25, RZ ;  /* 0x000000193e247227 */ /* 0x000fe200078e00ff */
[----:B------:R-:W-:Y:S02]  /*51f0*/  ISETP.NE.AND P0, PT, R24, 0x1, PT ;  /* 0x000000011800780c */ /* 0x000fe40003f05270 */
[----:B------:R-:W-:Y:S01]  /*5200*/  ISETP.NE.AND P2, PT, R26, 0x1, PT ;  /* 0x000000011a00780c */ /* 0x000fe20003f45270 */
[-C--:B------:R-:W-:Y:S01]  /*5210*/  IMAD.HI.U32 R34, R63, R56.reuse, RZ ;  /* 0x000000383f227227 */ /* 0x080fe200078e00ff */
[----:B------:R-:W-:Y:S02]  /*5220*/  SHF.R.U32.HI R37, RZ, R61, R36 ;  /* 0x0000003dff257219 */ /* 0x000fe40000011624 */
[----:B------:R-:W-:Y:S01]  /*5230*/  ISETP.NE.AND P3, PT, R28, 0x1, PT ;  /* 0x000000011c00780c */ /* 0x000fe20003f65270 */
[----:B------:R-:W-:Y:S01]  /*5240*/  IMAD.HI.U32 R40, R29, R25, RZ ;  /* 0x000000191d287227 */ /* 0x000fe200078e00ff */
[----:B------:R-:W-:Y:S02]  /*5250*/  SHF.R.U32.HI R34, RZ, R57, R34 ;  /* 0x00000039ff227219 */ /* 0x000fe40000011622 */
[----:B------:R-:W-:Y:S01]  /*5260*/  SEL R3, R62, R37, !P0 ;  /* 0x000000253e037207 */ /* 0x000fe20004000000 */
[----:B------:R-:W-:Y:S01]  /*5270*/  IMAD.HI.U32 R38, R31, R56, RZ ;  /* 0x000000381f267227 */ /* 0x000fe200078e00ff */
[----:B------:R-:W-:Y:S03]  /*5280*/  SEL R7, R63, R34, !P3 ;  /* 0x000000223f077207 */ /* 0x000fe60005800000 */
[-C--:B------:R-:W-:Y:S01]  /*5290*/  IMAD.HI.U32 R34, R3, R22.reuse, RZ ;  /* 0x0000001603227227 */ /* 0x080fe200078e00ff */
[----:B------:R-:W-:Y:S03]  /*52a0*/  SHF.R.U32.HI R38, RZ, R57, R38 ;  /* 0x00000039ff267219 */ /* 0x000fe60000011626 */
[----:B------:R-:W-:Y:S01]  /*52b0*/  IMAD.HI.U32 R36, R7, R22, RZ ;  /* 0x0000001607247227 */ /* 0x000fe200078e00ff */
[----:B------:R-:W-:Y:S02]  /*52c0*/  @P2 SHF.R.U32.HI R3, RZ, R23, R34 ;  /* 0x00000017ff032219 */ /* 0x000fe40000011622 */
[----:B------:R-:W-:Y:S02]  /*52d0*/  SHF.R.U32.HI R34, RZ, R61, R40 ;  /* 0x0000003dff227219 */ /* 0x000fe40000011628 */
[----:B------:R-:W-:Y:S01]  /*52e0*/  @P2 SHF.R.U32.HI R7, RZ, R23, R36 ;  /* 0x00000017ff072219 */ /* 0x000fe20000011624 */
[C---:B------:R-:W-:Y:S01]  /*52f0*/  IMAD R2, R26.reuse, R3, RZ ;  /* 0x000000031a027224 */ /* 0x040fe200078e02ff */
[----:B------:R-:W-:Y:S02]  /*5300*/  SEL R5, R29, R34, !P0 ;  /* 0x000000221d057207 */ /* 0x000fe40004000000 */
[----:B------:R-:W-:Y:S01]  /*5310*/  SEL R3, R31, R38, !P3 ;  /* 0x000000261f037207 */ /* 0x000fe20005800000 */
[----:B------:R-:W-:Y:S01]  /*5320*/  IMAD R4, R26, R7, RZ ;  /* 0x000000071a047224 */ /* 0x000fe200078e02ff */
[C---:B------:R-:W-:Y:S01]  /*5330*/  ISETP.GE.AND P0, PT, R5.reuse, R2, PT ;  /* 0x000000020500720c */ /* 0x040fe20003f06270 */
[----:B------:R-:W-:Y:S03]  /*5340*/  IMAD.HI.U32 R6, R5, R22, RZ ;  /* 0x0000001605067227 */ /* 0x000fe600078e00ff */
[----:B------:R-:W-:Y:S01]  /*5350*/  ISETP.GE.OR P0, PT, R3, R4, P0 ;  /* 0x000000040300720c */ /* 0x000fe20000706670 */
[----:B------:R-:W-:Y:S01]  /*5360*/  IMAD.MOV R4, RZ, RZ, -R3 ;  /* 0x000000ffff047224 */ /* 0x000fe200078e0a03 */
[-C--:B------:R-:W-:Y:S03]  /*5370*/  SHF.R.U32.HI R6, RZ, R23.reuse, R6 ;  /* 0x00000017ff067219 */ /* 0x080fe60000011606 */
[----:B------:R-:W-:Y:S01]  /*5380*/  IMAD R31, R28, R4, R31 ;  /* 0x000000041c1f7224 */ /* 0x000fe200078e021f */
[----:B------:R-:W-:Y:S05]  /*5390*/  SEL R15, R5, R6, !P2 ;  /* 0x00000006050f7207 */ /* 0x000fea0005000000 */
[----:B------:R-:W-:Y:S02]  /*53a0*/  IMAD.MOV R6, RZ, RZ, -R15 ;  /* 0x000000ffff067224 */ /* 0x000fe400078e0a0f */
[C---:B------:R-:W-:Y:S04]  /*53b0*/  @!P0 IMAD.HI.U32 R2, R3.reuse, R22, RZ ;  /* 0x0000001603028227 */ /* 0x040fe800078e00ff */
[----:B------:R-:W-:Y:S01]  /*53c0*/  IMAD R6, R26, R6, R5 ;  /* 0x000000061a067224 */ /* 0x000fe200078e0205 */
[----:B------:R-:W-:Y:S04]  /*53d0*/  @!P0 SHF.R.U32.HI R2, RZ, R23, R2 ;  /* 0x00000017ff028219 */ /* 0x000fe80000011602 */
[----:B------:R-:W-:Y:S02]  /*53e0*/  @!P0 SEL R0, R3, R2, !P2 ;  /* 0x0000000203008207 */ /* 0x000fe40005000000 */
[----:B------:R-:W-:Y:S02]  /*53f0*/  IADD3 R2, PT, PT, -R5, RZ, RZ ;  /* 0x000000ff05027210 */ /* 0x000fe40007ffe1ff */
[----:B------:R-:W-:Y:S01]  /*5400*/  @!P0 IADD3 R8, PT, PT, R15, -R0, RZ ;  /* 0x800000000f088210 */ /* 0x000fe20007ffe0ff */
[----:B------:R-:W-:Y:S02]  /*5410*/  @!P0 IMAD R0, R7, R6, R0 ;  /* 0x0000000607008224 */ /* 0x000fe400078e0200 */
[----:B------:R-:W-:Y:S02]  /*5420*/  IMAD R29, R24, R2, R29 ;  /* 0x00000002181d7224 */ /* 0x000fe400078e021d */
[----:B------:R-:W-:Y:S02]  /*5430*/  @!P0 IMAD R5, R8, R26, R3 ;  /* 0x0000001a08058224 */ /* 0x000fe400078e0203 */
[----:B------:R-:W-:Y:S04]  /*5440*/  @!P0 IMAD.MOV.U32 R3, RZ, RZ, R0 ;  /* 0x000000ffff038224 */ /* 0x000fe800078e0000 */
[----:B------:R-:W-:Y:S02]  /*5450*/  IMAD R31, R3, R28, R31 ;  /* 0x0000001c031f7224 */ /* 0x000fe400078e021f */
[----:B------:R-:W-:Y:S07]  /*5460*/  IMAD R29, R5, R24, R29 ;  /* 0x00000018051d7224 */ /* 0x000fee00078e021d */
.L_x_84:
[----:B-1----:R-:W-:Y:S01]  /*5470*/  @!P1 ISETP.NE.AND P0, PT, R10, 0x1, PT ;  /* 0x000000010a00980c */ /* 0x002fe20003f05270 */
[----:B------:R-:W-:Y:S01]  /*5480*/  @!P1 IMAD.HI.U32 R3, R29, R11, RZ ;  /* 0x0000000b1d039227 */ /* 0x000fe200078e00ff */
[----:B------:R-:W-:Y:S01]  /*5490*/  R2UR UR42, R21 ;  /* 0x00000000152a72ca */ /* 0x000fe200000e0000 */
[----:B------:R-:W-:Y:S01]  /*54a0*/  BSSY.RECONVERGENT B6, `(.L_x_85) ;  /* 0x0000031000067945 */ /* 0x000fe20003800200 */
[----:B------:R-:W-:Y:S01]  /*54b0*/  R2UR UR41, R20 ;  /* 0x00000000142972ca */ /* 0x000fe200000e0000 */
[----:B------:R-:W-:Y:S01]  /*54c0*/  @!P1 IMAD.HI.U32 R0, R31, R12, RZ ;  /* 0x0000000c1f009227 */ /* 0x000fe200078e00ff */
[----:B------:R-:W-:Y:S02]  /*54d0*/  @!P1 SHF.R.U32.HI R2, RZ, R14, R3 ;  /* 0x0000000eff029219 */ /* 0x000fe40000011603 */
[----:B------:R-:W-:Y:S01]  /*54e0*/  @!P1 ISETP.NE.AND P2, PT, R9, 0x1, PT ;  /* 0x000000010900980c */ /* 0x000fe20003f45270 */
[----:B------:R-:W-:Y:S01]  /*54f0*/  VIADD R75, R75, 0x1 ;  /* 0x000000014b4b7836 */ /* 0x000fe20000000000 */
[----:B------:R-:W-:Y:S02]  /*5500*/  @!P1 SEL R2, R29, R2, !P0 ;  /* 0x000000021d029207 */ /* 0x000fe40004000000 */
[----:B------:R-:W-:Y:S02]  /*5510*/  @!P1 SHF.R.U32.HI R0, RZ, R13, R0 ;  /* 0x0000000dff009219 */ /* 0x000fe40000011600 */
[----:B------:R-:W-:Y:S01]  /*5520*/  LOP3.LUT P0, RZ, R66, 0x1b0, RZ, 0xc0, !PT ;  /* 0x000001b042ff7812 */ /* 0x000fe2000780c0ff */
[----:B------:R-:W-:Y:S01]  /*5530*/  USHF.L.U32 UR42, UR42, 0x6, URZ ;  /* 0x000000062a2a7899 */ /* 0x000fe200080006ff */
[----:B------:R-:W-:Y:S01]  /*5540*/  @!P1 SEL R3, R31, R0, !P2 ;  /* 0x000000001f039207 */ /* 0x000fe20005000000 */
[----:B------:R-:W-:Y:S01]  /*5550*/  USHF.L.U32 UR41, UR41, 0x7, URZ ;  /* 0x0000000729297899 */ /* 0x000fe200080006ff */
[----:B------:R-:W-:Y:S03]  /*5560*/  @P4 SHF.R.U32.HI R67, RZ, 0x10, R17 ;  /* 0x00000010ff434819 */ /* 0x000fe60000011611 */
[----:B------:R-:W-:Y:S02]  /*5570*/  @!P1 IMAD.IADD R0, R2, 0x1, -R3 ;  /* 0x0000000102009824 */ /* 0x000fe400078e0a03 */
[----:B------:R-:W-:Y:S02]  /*5580*/  @!P1 IMAD.IADD R2, R3, 0x1, -R2 ;  /* 0x0000000103029824 */ /* 0x000fe400078e0a02 */
[----:B------:R-:W-:Y:S02]  /*5590*/  @!P1 IMAD R31, R0, R9, R31 ;  /* 0x00000009001f9224 */ /* 0x000fe400078e021f */
[----:B------:R-:W-:Y:S01]  /*55a0*/  @!P1 IMAD R29, R2, R10, R29 ;  /* 0x0000000a021d9224 */ /* 0x000fe200078e021d */
[----:B------:R-:W-:Y:S06]  /*55b0*/  @!P0 BRA `(.L_x_86) ;  /* 0x00000000007c8947 */ /* 0x000fec0003800000 */
[----:B------:R-:W1:Y:S01]  /*55c0*/  LDCU.64 UR8, c[0x4][0x80] ;  /* 0x01001000ff0877ac */ /* 0x000e620008000a00 */
[----:B------:R-:W-:Y:S01]  /*55d0*/  MOV R2, 0x0 ;  /* 0x0000000000027802 */ /* 0x000fe20000000f00 */
[----:B------:R-:W-:Y:S02]  /*55e0*/  HFMA2 R12, -RZ, RZ, 0, 5.9604644775390625e-08 ;  /* 0x00000001ff0c7431 */ /* 0x000fe400000001ff */
[----:B------:R-:W-:Y:S01]  /*55f0*/  IMAD.MOV.U32 R8, RZ, RZ, 0x70 ;  /* 0x00000070ff087424 */ /* 0x000fe200078e00ff */
[----:B------:R2:W3:Y:S01]  /*5600*/  LDC.64 R14, c[0x4][R2] ;  /* 0x01000000020e7b82 */ /* 0x0004e20000000a00 */
[----:B------:R-:W4:Y:S01]  /*5610*/  LDCU.64 UR6, c[0x4][0x88] ;  /* 0x01001100ff0677ac */ /* 0x000f220008000a00 */
[----:B------:R-:W-:Y:S01]  /*5620*/  IMAD.MOV.U32 R13, RZ, RZ, RZ ;  /* 0x000000ffff0d7224 */ /* 0x000fe200078e00ff */
[----:B------:R-:W2:Y:S01]  /*5630*/  LDCU.64 UR4, c[0x4][0x8] ;  /* 0x01000100ff0477ac */ /* 0x000ea20008000a00 */
[----:B-1----:R-:W-:Y:S01]  /*5640*/  MOV R5, UR9 ;  /* 0x0000000900057c02 */ /* 0x002fe20008000f00 */
[----:B------:R-:W-:Y:S01]  /*5650*/  IMAD.U32 R4, RZ, RZ, UR8 ;  /* 0x00000008ff047e24 */ /* 0x000fe2000f8e00ff */
[----:B----4-:R-:W-:Y:S01]  /*5660*/  MOV R7, UR7 ;  /* 0x0000000700077c02 */ /* 0x010fe20008000f00 */
[----:B------:R-:W-:Y:S01]  /*5670*/  IMAD.U32 R6, RZ, RZ, UR6 ;  /* 0x00000006ff067e24 */ /* 0x000fe2000f8e00ff */
[----:B--2---:R-:W-:Y:S01]  /*5680*/  MOV R11, UR5 ;  /* 0x00000005000b7c02 */ /* 0x004fe20008000f00 */
[----:B------:R-:W-:Y:S02]  /*5690*/  IMAD.U32 R10, RZ, RZ, UR4 ;  /* 0x00000004ff0a7e24 */ /* 0x000fe4000f8e00ff */
[----:B------:R-:W-:Y:S07]  /*56a0*/  LEPC R20, `(.L_x_87) ;  /* 0x000000001014794e */ /* 0x000fee0000000000 */
[----:B---3-5:R-:W-:Y:S05]  /*56b0*/  CALL.ABS.NOINC R14 ;  /* 0x000000000e007343 */ /* 0x028fea0003c00000 */
.L_x_87:
[----:B------:R-:W1:Y:S01]  /*56c0*/  LDCU.64 UR8, c[0x4][0x80] ;  /* 0x01001000ff0877ac */ /* 0x000e620008000a00 */
[----:B------:R-:W2:Y:S01]  /*56d0*/  LDC.64 R2, c[0x4][R2] ;  /* 0x0100000002027b82 */ /* 0x000ea20000000a00 */
[----:B------:R-:W-:Y:S02]  /*56e0*/  HFMA2 R12, -RZ, RZ, 0, 5.9604644775390625e-08 ;  /* 0x00000001ff0c7431 */ /* 0x000fe400000001ff */
[----:B------:R-:W-:Y:S02]  /*56f0*/  IMAD.MOV.U32 R8, RZ, RZ, 0x70 ;  /* 0x00000070ff087424 */ /* 0x000fe400078e00ff */
[----:B------:R-:W-:Y:S01]  /*5700*/  IMAD.MOV.U32 R13, RZ, RZ, RZ ;  /* 0x000000ffff0d7224 */ /* 0x000fe200078e00ff */
[----:B------:R-:W3:Y:S01]  /*5710*/  LDCU.64 UR6, c[0x4][0x88] ;  /* 0x01001100ff0677ac */ /* 0x000ee20008000a00 */
[----:B------:R-:W4:Y:S01]  /*5720*/  LDCU.64 UR4, c[0x4][0x8] ;  /* 0x01000100ff0477ac */ /* 0x000f220008000a00 */
[----:B-1----:R-:W-:Y:S02]  /*5730*/  MOV R4, UR8 ;  /* 0x0000000800047c02 */ /* 0x002fe40008000f00 */
[----:B------:R-:W-:Y:S02]  /*5740*/  MOV R5, UR9 ;  /* 0x0000000900057c02 */ /* 0x000fe40008000f00 */
[----:B---3--:R-:W-:Y:S01]  /*5750*/  MOV R7, UR7 ;  /* 0x0000000700077c02 */ /* 0x008fe20008000f00 */
[----:B------:R-:W-:Y:S01]  /*5760*/  IMAD.U32 R6, RZ, RZ, UR6 ;  /* 0x00000006ff067e24 */ /* 0x000fe2000f8e00ff */
[----:B----4-:R-:W-:Y:S01]  /*5770*/  MOV R11, UR5 ;  /* 0x00000005000b7c02 */ /* 0x010fe20008000f00 */
[----:B------:R-:W-:Y:S02]  /*5780*/  IMAD.U32 R10, RZ, RZ, UR4 ;  /* 0x00000004ff0a7e24 */ /* 0x000fe4000f8e00ff */
[----:B------:R-:W-:Y:S07]  /*5790*/  LEPC R20, `(.L_x_86) ;  /* 0x000000001014794e */ /* 0x000fee0000000000 */
[----:B--2---:R-:W-:Y:S05]  /*57a0*/  CALL.ABS.NOINC R2 ;  /* 0x0000000002007343 */ /* 0x004fea0003c00000 */
.L_x_86:
[----:B------:R-:W-:Y:S05]  /*57b0*/  BSYNC.RECONVERGENT B6 ;  /* 0x0000000000067941 */ /* 0x000fea0003800200 */
.L_x_85:
[----:B------:R-:W-:Y:S01]  /*57c0*/  ISETP.NE.U32.AND P4, PT, R54, RZ, PT ;  /* 0x000000ff3600720c */ /* 0x000fe20003f85070 */
[----:B------:R-:W-:Y:S01]  /*57d0*/  UISETP.NE.AND UP2, UPT, UR50, URZ, UPT ;  /* 0x000000ff3200728c */ /* 0x000fe2000bf45270 */
[----:B------:R-:W-:Y:S01]  /*57e0*/  ISETP.NE.U32.AND P2, PT, RZ, UR38, PT ;  /* 0x00000026ff007c0c */ /* 0x000fe2000bf45070 */
[----:B------:R-:W-:Y:S01]  /*57f0*/  UISETP.NE.U32.AND UP1, UPT, UR44, URZ, UPT ;  /* 0x000000ff2c00728c */ /* 0x000fe2000bf25070 */
[----:B------:R-:W-:Y:S01]  /*5800*/  ISETP.NE.AND.EX P4, PT, R55, RZ, PT, P4 ;  /* 0x000000ff3700720c */ /* 0x000fe20003f85340 */
[----:B------:R-:W-:Y:S01]  /*5810*/  UPLOP3.LUT UP0, UPT, UPT, UPT, UPT, 0x40, 0x4 ;  /* 0x000000000004789c */ /* 0x000fe20003f0e870 */
[----:B------:R-:W-:Y:S01]  /*5820*/  ISETP.NE.AND.EX P2, PT, RZ, UR39, PT, P2 ;  /* 0x00000027ff007c0c */ /* 0x000fe2000bf45320 */
[----:B------:R-:W-:Y:S01]  /*5830*/  UISETP.NE.AND.EX UP1, UPT, UR45, URZ, UPT, UP1 ;  /* 0x000000ff2d00728c */ /* 0x000fe2000bf25310 */
[----:B------:R-:W-:Y:S04]  /*5840*/  PLOP3.LUT P1, PT, PT, PT, UP2, 0x80, 0x8 ;  /* 0x000000000008781c */ /* 0x000fe80003f2f028 */
[----:B------:R-:W-:Y:S06]  /*5850*/  @UP2 UPLOP3.LUT UP0, UPT, UPT, UPT, UP1, 0x80, 0x8 ;  /* 0x000000000008289c */ /* 0x000fec0003f0f010 */
[----:B------:R-:W-:Y:S01]  /*5860*/  PLOP3.LUT P0, PT, PT, PT, UP0, 0x80, 0x8 ;  /* 0x000000000008781c */ /* 0x000fe20003f0f008 */
[----:B------:R-:W-:Y:S01]  /*5870*/  @!UPT UIADD3 URZ, UPT, UPT, URZ, URZ, URZ ;  /* 0x000000fffffff290 */ /* 0x000fe2000fffe0ff */
[----:B------:R-:W-:Y:S11]  /*5880*/  BRA.U !UP1, `(.L_x_88) ;  /* 0x0000000109387547 */ /* 0x000ff6000b800000 */
[----:B------:R-:W-:Y:S01]  /*5890*/  UISETP.NE.U32.AND UP0, UPT, UR38, URZ, UPT ;  /* 0x000000ff2600728c */ /* 0x000fe2000bf05070 */
[----:B------:R-:W-:Y:S02]  /*58a0*/  HFMA2 R0, -RZ, RZ, 0, 5.9604644775390625e-08 ;  /* 0x00000001ff007431 */ /* 0x000fe400000001ff */
[----:B------:R-:W-:Y:S01]  /*58b0*/  IMAD.MOV.U32 R59, RZ, RZ, 0x1 ;  /* 0x00000001ff3b7424 */ /* 0x000fe200078e00ff */
[----:B------:R-:W-:Y:S06]  /*58c0*/  UISETP.NE.AND.EX UP0, UPT, UR39, URZ, UPT, UP0 ;  /* 0x000000ff2700728c */ /* 0x000fec000bf05300 */
[----:B------:R-:W-:Y:S05]  /*58d0*/  PLOP3.LUT P3, PT, PT, PT, UP0, 0x80, 0x8 ;  /* 0x000000000008781c */ /* 0x000fea0003f6f008 */
[----:B------:R-:W1:Y:S01]  /*58e0*/  @UP0 LDCU.64 UR6, c[0x0][0x888] ;  /* 0x00011100ff0607ac */ /* 0x000e620008000a00 */
[----:B------:R-:W-:Y:S07]  /*58f0*/  @UP0 UIMAD UR4, UR36, UR44, URZ ;  /* 0x0000002c240402a4 */ /* 0x000fee000f8e02ff */
[----:B------:R-:W-:Y:S01]  /*5900*/  @!P3 PRMT R59, R0, 0x7610, R59 ;  /* 0x00007610003bb816 */ /* 0x000fe2000000003b */
[----:B-1----:R-:W-:Y:S03]  /*5910*/  @UP0 UIMAD.WIDE UR6, UR4, 0x4, UR6 ;  /* 0x00000004040608a5 */ /* 0x002fe6000f8e0206 */
[----:B------:R-:W1:Y:S03]  /*5920*/  @!UP0 LDCU UR4, c[0x0][0x880] ;  /* 0x00011000ff0487ac */ /* 0x000e660008000800 */
[----:B------:R-:W-:Y:S01]  /*5930*/  IMAD.U32 R2, RZ, RZ, UR6 ;  /* 0x00000006ff027e24 */ /* 0x000fe2000f8e00ff */
[----:B------:R-:W-:Y:S05]  /*5940*/  MOV R3, UR7 ;  /* 0x0000000700037c02 */ /* 0x000fea0008000f00 */
[----:B-----5:R2:W5:Y:S02]  /*5950*/  @P3 LDG.E R35, desc[UR46][R2.64] ;  /* 0x0000002e02233981 */ /* 0x020564000c1e1900 */
[----:B-12---:R-:W-:Y:S02]  /*5960*/  @!P3 IMAD.U32 R35, RZ, RZ, UR4 ;  /* 0x00000004ff23be24 */ /* 0x006fe4000f8e00ff */
.L_x_88:
[----:B------:R-:W-:Y:S05]  /*5970*/  @!P4 BRA `(.L_x_89) ;  /* 0x000000000020c947 */ /* 0x000fea0003800000 */
[----:B------:R-:W-:Y:S04]  /*5980*/  ISETP.NE.U32.AND P3, PT, R52, RZ, PT ;  /* 0x000000ff3400720c */ /* 0x000fe80003f65070 */
[----:B------:R-:W-:Y:S11]  /*5990*/  ISETP.NE.AND.EX P3, PT, R53, RZ, PT, P3 ;  /* 0x000000ff3500720c */ /* 0x000ff60003f65330 */
[----:B------:R-:W-:Y:S02]  /*59a0*/  @!UPT UIADD3 URZ, UPT, UPT, URZ, URZ, URZ ;  /* 0x000000fffffff290 */ /* 0x000fe4000fffe0ff */
[----:B------:R-:W1:Y:S01]  /*59b0*/  @P3 LDC.64 R2, c[0x0][0x8a8] ;  /* 0x00022a00ff023b82 */ /* 0x000e620000000a00 */
[----:B------:R-:W-:Y:S04]  /*59c0*/  @P3 IMAD R0, R54, UR36, RZ ;  /* 0x0000002436003c24 */ /* 0x000fe8000f8e02ff */
[----:B-1----:R-:W-:Y:S05]  /*59d0*/  @P3 IMAD.WIDE R2, R0, 0x4, R2 ;  /* 0x0000000400023825 */ /* 0x002fea00078e0202 */
[----:B-----5:R1:W5:Y:S02]  /*59e0*/  @P3 LDG.E R33, desc[UR46][R2.64] ;  /* 0x0000002e02213981 */ /* 0x020364000c1e1900 */
[----:B-1----:R-:W2:Y:S02]  /*59f0*/  @!P3 LDC R33, c[0x0][0x8a0] ;  /* 0x00022800ff21bb82 */ /* 0x002ea40000000800 */
.L_x_89:
[----:B-----5:R-:W-:Y:S01]  /*5a00*/  FSETP.NEU.AND P3, PT, R35, RZ, PT ;  /* 0x000000ff2300720b */ /* 0x020fe20003f6d000 */
[----:B------:R-:W-:Y:S01]  /*5a10*/  IMAD.SHL.U32 R80, R64, 0x2, RZ ;  /* 0x0000000240507824 */ /* 0x000fe200078e00ff */
[----:B------:R-:W-:Y:S01]  /*5a20*/  SEL R7, RZ, 0xffffffff, P2 ;  /* 0xffffffffff077807 */ /* 0x000fe20001000000 */
[----:B------:R-:W-:Y:S01]  /*5a30*/  BSSY B1, `(.L_x_90) ;  /* 0x0000036000017945 */ /* 0x000fe20003800000 */
[----:B------:R-:W-:Y:S01]  /*5a40*/  @P1 LOP3.LUT P2, RZ, R59, 0xff, RZ, 0xc0, !PT ;  /* 0x000000ff3bff1812 */ /* 0x000fe2000784c0ff */
[----:B------:R-:W-:Y:S01]  /*5a50*/  VIADD R78, R80, UR48 ;  /* 0x00000030504e7c36 */ /* 0x000fe20008000000 */
[----:B------:R-:W-:Y:S01]  /*5a60*/  @P1 SEL R2, RZ, 0xffffffff, P3 ;  /* 0xffffffffff021807 */ /* 0x000fe20001800000 */
[----:B------:R-:W-:Y:S01]  /*5a70*/  IMAD.MOV.U32 R81, RZ, RZ, 0x1 ;  /* 0x00000001ff517424 */ /* 0x000fe200078e00ff */
[----:B------:R-:W-:Y:S01]  /*5a80*/  LOP3.LUT R70, R70, 0x1, RZ, 0x3c, !PT ;  /* 0x0000000146467812 */ /* 0x000fe200078e3cff */
[----:B------:R-:W-:Y:S01]  /*5a90*/  IMAD.MOV.U32 R39, RZ, RZ, RZ ;  /* 0x000000ffff277224 */ /* 0x000fe200078e00ff */
[----:B------:R-:W-:Y:S02]  /*5aa0*/  @P0 SEL R2, R7, R2, !P2 ;  /* 0x0000000207020207 */ /* 0x000fe40005000000 */
[----:B------:R-:W-:Y:S02]  /*5ab0*/  CS2R R50, SRZ ;  /* 0x0000000000327805 */ /* 0x000fe4000001ff00 */
[----:B------:R-:W-:Y:S02]  /*5ac0*/  LEA R79, R30, UR48, 0x3 ;  /* 0x000000301e4f7c11 */ /* 0x000fe4000f8e18ff */
[----:B------:R-:W-:Y:S02]  /*5ad0*/  CS2R R48, SRZ ;  /* 0x0000000000307805 */ /* 0x000fe4000001ff00 */
[----:B------:R-:W-:Y:S02]  /*5ae0*/  @P1 LOP3.LUT R2, R2, 0x1, RZ, 0xc0, !PT ;  /* 0x0000000102021812 */ /* 0x000fe400078ec0ff */
[----:B------:R-:W-:Y:S02]  /*5af0*/  CS2R R42, SRZ ;  /* 0x00000000002a7805 */ /* 0x000fe4000001ff00 */
[----:B------:R-:W-:Y:S02]  /*5b00*/  SHF.L.U32 R0, R69, 0x1f, RZ ;  /* 0x0000001f45007819 */ /* 0x000fe400000006ff */
[----:B------:R-:W-:Y:S02]  /*5b10*/  CS2R R40, SRZ ;  /* 0x0000000000287805 */ /* 0x000fe4000001ff00 */
[----:B------:R-:W-:Y:S01]  /*5b20*/  ISETP.NE.U32.OR P5, PT, R2, 0x1, !P1 ;  /* 0x000000010200780c */ /* 0x000fe20004fa5470 */
[----:B------:R-:W-:Y:S01]  /*5b30*/  IMAD.IADD R77, R71, 0x1, R78 ;  /* 0x00000001474d7824 */ /* 0x000fe200078e024e */
[----:B------:R-:W-:Y:S02]  /*5b40*/  PLOP3.LUT P2, PT, PT, PT, UP1, 0x80, 0x8 ;  /* 0x000000000008781c */ /* 0x000fe40003f4f018 */
[----:B------:R-:W-:Y:S02]  /*5b50*/  LEA.HI R5, R30, R30, RZ, 0x1 ;  /* 0x0000001e1e057211 */ /* 0x000fe400078f08ff */
[----:B------:R-:W-:Y:S02]  /*5b60*/  LOP3.LUT P4, R74, R59, 0xff, RZ, 0xc0, !PT ;  /* 0x000000ff3b4a7812 */ /* 0x000fe4000788c0ff */
[----:B------:R-:W-:Y:S01]  /*5b70*/  SEL R2, RZ, 0xffffffff, P3 ;  /* 0xffffffffff027807 */ /* 0x000fe20001800000 */
[C---:B------:R-:W-:Y:S01]  /*5b80*/  IMAD.SHL.U32 R3, R5.reuse, 0x40, RZ ;  /* 0x0000004005037824 */ /* 0x040fe200078e00ff */
[----:B------:R-:W-:Y:S02]  /*5b90*/  LOP3.LUT R5, R5, 0xffe, RZ, 0xc0, !PT ;  /* 0x00000ffe05057812 */ /* 0x000fe400078ec0ff */
[----:B------:R-:W-:Y:S02]  /*5ba0*/  P2R R76, PR, RZ, 0x20 ;  /* 0x00000020ff4c7803 */ /* 0x000fe40000000000 */
[----:B------:R-:W-:Y:S01]  /*5bb0*/  @P5 SHF.L.U32 R4, R70, 0x1f, RZ ;  /* 0x0000001f46045819 */ /* 0x000fe200000006ff */
[----:B------:R-:W-:Y:S01]  /*5bc0*/  IMAD.IADD R34, R30, 0x1, -R5 ;  /* 0x000000011e227824 */ /* 0x000fe200078e0a05 */
[----:B------:R-:W-:Y:S02]  /*5bd0*/  @P2 SEL R2, R7, R2, !P4 ;  /* 0x0000000207022207 */ /* 0x000fe40006000000 */
[----:B------:R-:W1:Y:S01]  /*5be0*/  @P5 SYNCS.PHASECHK.TRANS64.TRYWAIT P1, [UR48+0x40], R4 ;  /* 0x00004004ff0055a7 */ /* 0x000e620008021130 */
[----:B------:R-:W-:Y:S02]  /*5bf0*/  LOP3.LUT R3, R3, 0xffffff80, RZ, 0xc0, !PT ;  /* 0xffffff8003037812 */ /* 0x000fe400078ec0ff */
[----:B------:R-:W-:Y:S03]  /*5c00*/  LOP3.LUT R2, R2, 0x1, RZ, 0xc0, !PT ;  /* 0x0000000102027812 */ /* 0x000fe600078ec0ff */
[----:B------:R-:W-:Y:S01]  /*5c10*/  IMAD.IADD R3, R32, 0x1, R3 ;  /* 0x0000000120037824 */ /* 0x000fe200078e0203 */
[----:B------:R-:W-:Y:S03]  /*5c20*/  ISETP.NE.U32.AND P2, PT, R2, 0x1, PT ;  /* 0x000000010200780c */ /* 0x000fe60003f45070 */
[----:B------:R-:W-:Y:S01]  /*5c30*/  IMAD R34, R34, 0x100000, R3 ;  /* 0x0010000022227824 */ /* 0x000fe200078e0203 */
[----:B------:R-:W-:Y:S01]  /*5c40*/  P2R R82, PR, RZ, 0x4 ;  /* 0x00000004ff527803 */ /* 0x000fe20000000000 */
[----:B------:R3:W4:Y:S01]  /*5c50*/  SYNCS.PHASECHK.TRANS64.TRYWAIT P0, [R79+URZ+0xb0], R0 ;  /* 0x0000b0004f0075a7 */ /* 0x00072200080011ff */
[----:B-1----:R-:W-:Y:S01]  /*5c60*/  @P5 SEL R81, RZ, 0x1, !P1 ;  /* 0x00000001ff515807 */ /* 0x002fe20004800000 */
[----:B---3--:R-:W-:Y:S06]  /*5c70*/  @!P5 BRA `(.L_x_91) ;  /* 0x000000000044d947 */ /* 0x008fec0003800000 */
[----:B------:R-:W-:Y:S01]  /*5c80*/  IMAD.MOV.U32 R50, RZ, RZ, RZ ;  /* 0x000000ffff327224 */ /* 0x000fe200078e00ff */
[----:B------:R-:W-:Y:S01]  /*5c90*/  ISETP.NE.AND P1, PT, R81, RZ, PT ;  /* 0x000000ff5100720c */ /* 0x000fe20003f25270 */
[----:B------:R-:W-:Y:S01]  /*5ca0*/  BSSY B0, `(.L_x_92) ;  /* 0x0000008000007945 */ /* 0x000fe20003800000 */
[----:B------:R-:W-:Y:S02]  /*5cb0*/  CS2R R42, SRZ ;  /* 0x00000000002a7805 */ /* 0x000fe4000001ff00 */
[----:B------:R-:W-:Y:S02]  /*5cc0*/  CS2R R40, SRZ ;  /* 0x0000000000287805 */ /* 0x000fe4000001ff00 */
[----:B------:R-:W-:Y:S07]  /*5cd0*/  CS2R R48, SRZ ;  /* 0x0000000000307805 */ /* 0x000fee000001ff00 */
[----:B------:R-:W-:Y:S05]  /*5ce0*/  @P1 BRA `(.L_x_93) ;  /* 0x00000000000c1947 */ /* 0x000fea0003800000 */
[----:B------:R-:W-:Y:S04]  /*5cf0*/  SHF.L.U32 R3, R70, 0x1f, RZ ;  /* 0x0000001f46037819 */ /* 0x000fe800000006ff */
[----:B------:R-:W1:Y:S02]  /*5d00*/  SYNCS.PHASECHK.TRANS64.TRYWAIT P1, [UR48+0x40], R3 ;  /* 0x00004003ff0075a7 */ /* 0x000e640008021130 */
[----:B-1----:R-:W-:Y:S05]  /*5d10*/  @!P1 BRA `(.L_x_94) ;  /* 0x0000002c009c9947 */ /* 0x002fea0003800000 */
.L_x_93:
[----:B------:R-:W-:Y:S05]  /*5d20*/  BSYNC B0 ;  /* 0x0000000000007941 */ /* 0x000fea0003800000 */
.L_x_92:
[----:B------:R-:W-:Y:S01]  /*5d30*/  ISETP.NE.AND P1, PT, R82, RZ, PT ;  /* 0x000000ff5200720c */ /* 0x000fe20003f25270 */
[----:B------:R-:W-:Y:S11]  /*5d40*/  HFMA2 R39, -RZ, RZ, 0, 5.9604644775390625e-08 ;  /* 0x00000001ff277431 */ /* 0x000ff600000001ff */
[----:B------:R-:W-:Y:S01]  /*5d50*/  @!UPT UIADD3 URZ, UPT, UPT, URZ, URZ, URZ ;  /* 0x000000fffffff290 */ /* 0x000fe2000fffe0ff */
[----:B------:R-:W-:Y:S05]  /*5d60*/  @P1 WARPSYNC.ALL ;  /* 0x0000000000001948 */ /* 0x000fea0003800000 */
[----:B------:R3:W1:Y:S04]  /*5d70*/  @P1 LDSM.16.M88.4 R40, [R80+UR48+0x200] ;  /* 0x000200305028183b */ /* 0x0006680008000200 */
[----:B------:R3:W1:Y:S02]  /*5d80*/  @P1 LDSM.16.M88.4 R48, [R77+0x200] ;  /* 0x000200004d30183b */ /* 0x0006640000000200 */
.L_x_91:
[----:B------:R-:W-:Y:S05]  /*5d90*/  BSYNC B1 ;  /* 0x0000000000017941 */ /* 0x000fea0003800000 */
.L_x_90:
[----:B-1----:R-:W-:Y:S04]  /*5da0*/  SHF.R.U32.HI R2, RZ, 0x15, R34 ;  /* 0x00000015ff027819 */ /* 0x002fe80000011622 */
[----:B------:R-:W-:Y:S01]  /*5db0*/  LOP3.LUT P1, RZ, R2, 0x3, R65, 0x48, !PT ;  /* 0x0000000302ff7812 */ /* 0x000fe20007824841 */
[----:B------:R-:W-:Y:S01]  /*5dc0*/  @!UPT UIADD3 URZ, UPT, UPT, URZ, URZ, URZ ;  /* 0x000000fffffff290 */ /* 0x000fe2000fffe0ff */
[----:B----4-:R-:W-:Y:S11]  /*5dd0*/  @P0 BRA `(.L_x_95) ;  /* 0x0000000000080947 */ /* 0x010ff60003800000 */
[----:B------:R-:W1:Y:S02]  /*5de0*/  SYNCS.PHASECHK.TRANS64.TRYWAIT P0, [R79+URZ+0xb0], R0 ;  /* 0x0000b0004f0075a7 */ /* 0x000e6400080011ff */
[----:B-1----:R-:W-:Y:S05]  /*5df0*/  @!P0 BRA `(.L_x_96) ;  /* 0x0000002c007c8947 */ /* 0x002fea0003800000 */
.L_x_95:
[----:B------:R-:W-:Y:S05]  /*5e00*/  @!P1 BRA `(.L_x_97) ;  /* 0x0000000000409947 */ /* 0x000fea0003800000 */
[----:B------:R-:W4:Y:S01]  /*5e10*/  LDCU.64 UR8, c[0x4][0x70] ;  /* 0x01000e00ff0877ac */ /* 0x000f220008000a00 */
[----:B------:R-:W-:Y:S01]  /*5e20*/  MOV R3, 0x0 ;  /* 0x0000000000037802 */ /* 0x000fe20000000f00 */
[----:B------:R-:W-:Y:S02]  /*5e30*/  HFMA2 R12, -RZ, RZ, 0, 5.9604644775390625e-08 ;  /* 0x00000001ff0c7431 */ /* 0x000fe400000001ff */
[----:B------:R-:W-:Y:S02]  /*5e40*/  IMAD.MOV.U32 R8, RZ, RZ, 0x192 ;  /* 0x00000192ff087424 */ /* 0x000fe400078e00ff */
[----:B------:R-:W-:Y:S01]  /*5e50*/  IMAD.MOV.U32 R13, RZ, RZ, RZ ;  /* 0x000000ffff0d7224 */ /* 0x000fe200078e00ff */
[----:B------:R-:W5:Y:S01]  /*5e60*/  LDCU.64 UR6, c[0x4][0x78] ;  /* 0x01000f00ff0677ac */ /* 0x000f620008000a00 */
[----:B------:R-:W1:Y:S01]  /*5e70*/  LDC.64 R2, c[0x4][R3] ;  /* 0x0100000003027b82 */ /* 0x000e620000000a00 */
[----:B------:R-:W2:Y:S01]  /*5e80*/  LDCU.64 UR4, c[0x4][0x10] ;  /* 0x01000200ff0477ac */ /* 0x000ea20008000a00 */
[----:B----4-:R-:W-:Y:S01]  /*5e90*/  MOV R5, UR9 ;  /* 0x0000000900057c02 */ /* 0x010fe20008000f00 */
[----:B------:R-:W-:Y:S01]  /*5ea0*/  IMAD.U32 R4, RZ, RZ, UR8 ;  /* 0x00000008ff047e24 */ /* 0x000fe2000f8e00ff */
[----:B-----5:R-:W-:Y:S01]  /*5eb0*/  MOV R7, UR7 ;  /* 0x0000000700077c02 */ /* 0x020fe20008000f00 */
[----:B------:R-:W-:Y:S01]  /*5ec0*/  IMAD.U32 R6, RZ, RZ, UR6 ;  /* 0x00000006ff067e24 */ /* 0x000fe2000f8e00ff */
[----:B--2---:R-:W-:Y:S01]  /*5ed0*/  MOV R11, UR5 ;  /* 0x00000005000b7c02 */ /* 0x004fe20008000f00 */
[----:B------:R-:W-:Y:S02]  /*5ee0*/  IMAD.U32 R10, RZ, RZ, UR4 ;  /* 0x00000004ff0a7e24 */ /* 0x000fe4000f8e00ff */
[----:B------:R-:W-:Y:S07]  /*5ef0*/  LEPC R20, `(.L_x_97) ;  /* 0x000000001014794e */ /* 0x000fee0000000000 */
[----:B-1-3--:R-:W-:Y:S05]  /*5f00*/  CALL.ABS.NOINC R2 ;  /* 0x0000000002007343 */ /* 0x00afea0003c00000 */
.L_x_97:
[----:B------:R-:W-:Y:S01]  /*5f10*/  SHF.L.U32 R20, R40, 0x10, RZ ;  /* 0x0000001028147819 */ /* 0x000fe200000006ff */
[----:B------:R-:W-:Y:S05]  /*5f20*/  WARPSYNC.ALL ;  /* 0x0000000000007948 */ /* 0x000fea0003800000 */
[----:B------:R-:W-:Y:S01]  /*5f30*/  R2UR UR4, R34 ;  /* 0x00000000220472ca */ /* 0x000fe200000e0000 */
[----:B------:R-:W-:Y:S01]  /*5f40*/  BSSY.RECONVERGENT B0, `(.L_x_98) ;  /* 0x000004e000007945 */ /* 0x000fe20003800200 */
[----:B------:R-:W-:Y:S02]  /*5f50*/  LOP3.LUT R21, R40, 0xffff0000, RZ, 0xc0, !PT ;  /* 0xffff000028157812 */ /* 0x000fe400078ec0ff */
[----:B------:R-:W-:Y:S02]  /*5f60*/  LOP3.LUT R36, R41, 0xffff0000, RZ, 0xc0, !PT ;  /* 0xffff000029247812 */ /* 0x000fe400078ec0ff */
[----:B------:R-:W-:Y:S02]  /*5f70*/  SHF.L.U32 R37, R43, 0x10, RZ ;  /* 0x000000102b257819 */ /* 0x000fe400000006ff */
[----:B------:R-:W-:Y:S02]  /*5f80*/  LOP3.LUT R38, R51, 0xffff0000, RZ, 0xc0, !PT ;  /* 0xffff000033267812 */ /* 0x000fe400078ec0ff */
[----:B------:R-:W-:Y:S03]  /*5f90*/  ISETP.NE.AND P0, PT, R72, RZ, PT ;  /* 0x000000ff4800720c */ /* 0x000fe60003f05270 */
[----:B------:R-:W1:Y:S02]  /*5fa0*/  LDTM.16dp256bit.x4 R4, tmem[UR4] ;  /* 0x00000004000479ee */ /* 0x000e640008120000 */
[C---:B-12---:R-:W-:Y:S01]  /*5fb0*/  FMUL R0, R33.reuse, R4 ;  /* 0x0000000421007220 */ /* 0x046fe20000400000 */
[C---:B------:R-:W-:Y:S01]  /*5fc0*/  FMUL R2, R33.reuse, R5 ;  /* 0x0000000521027220 */ /* 0x040fe20000400000 */
[C---:B------:R-:W-:Y:S01]  /*5fd0*/  FMUL R3, R33.reuse, R6 ;  /* 0x0000000621037220 */ /* 0x040fe20000400000 */
[----:B------:R-:W-:Y:S01]  /*5fe0*/  FMUL R7, R33, R7 ;  /* 0x0000000721077220 */ /* 0x000fe20000400000 */
[----:B------:R-:W-:Y:S01]  /*5ff0*/  FFMA R0, R35, R20, R0 ;  /* 0x0000001423007223 */ /* 0x000fe20000000000 */
[----:B------:R-:W-:Y:S01]  /*6000*/  SHF.L.U32 R20, R41, 0x10, RZ ;  /* 0x0000001029147819 */ /* 0x000fe200000006ff */
[----:B------:R-:W-:Y:S01]  /*6010*/  FFMA R2, R35, R21, R2 ;  /* 0x0000001523027223 */ /* 0x000fe20000000002 */
[C---:B------:R-:W-:Y:S01]  /*6020*/  SHF.L.U32 R21, R42.reuse, 0x10, RZ ;  /* 0x000000102a157819 */ /* 0x040fe200000006ff */
[C---:B------:R-:W-:Y:S01]  /*6030*/  FMUL R4, R33.reuse, R8 ;  /* 0x0000000821047220 */ /* 0x040fe20000400000 */
[----:B------:R-:W-:Y:S01]  /*6040*/  FMUL R5, R33, R9 ;  /* 0x0000000921057220 */ /* 0x000fe20000400000 */
[C---:B------:R-:W-:Y:S01]  /*6050*/  FFMA R3, R35.reuse, R20, R3 ;  /* 0x0000001423037223 */ /* 0x040fe20000000003 */
[----:B------:R-:W-:Y:S01]  /*6060*/  LOP3.LUT R20, R42, 0xffff0000, RZ, 0xc0, !PT ;  /* 0xffff00002a147812 */ /* 0x000fe200078ec0ff */
[----:B------:R-:W-:Y:S01]  /*6070*/  FFMA R7, R35, R36, R7 ;  /* 0x0000002423077223 */ /* 0x000fe20000000007 */
[----:B------:R-:W-:Y:S01]  /*6080*/  LOP3.LUT R36, R43, 0xffff0000, RZ, 0xc0, !PT ;  /* 0xffff00002b247812 */ /* 0x000fe200078ec0ff */
[C---:B------:R-:W-:Y:S01]  /*6090*/  FMUL R6, R33.reuse, R10 ;  /* 0x0000000a21067220 */ /* 0x040fe20000400000 */
[----:B------:R-:W-:Y:S01]  /*60a0*/  F2FP.BF16.F32.PACK_AB R44, R2, R0 ;  /* 0x00000000022c723e */ /* 0x000fe200000010ff */
[----:B------:R-:W-:Y:S01]  /*60b0*/  FMUL R11, R33, R11 ;  /* 0x0000000b210b7220 */ /* 0x000fe20000400000 */
[----:B------:R-:W-:Y:S01]  /*60c0*/  F2FP.BF16.F32.PACK_AB R45, R7, R3 ;  /* 0x00000003072d723e */ /* 0x000fe200000010ff */
[----:B------:R-:W-:Y:S01]  /*60d0*/  FFMA R4, R35, R21, R4 ;  /* 0x0000001523047223 */ /* 0x000fe20000000004 */
[----:B------:R-:W-:Y:S01]  /*60e0*/  SHF.L.U32 R21, R49, 0x10, RZ ;  /* 0x0000001031157819 */ /* 0x000fe200000006ff */
[C---:B------:R-:W-:Y:S01]  /*60f0*/  FFMA R5, R35.reuse, R20, R5 ;  /* 0x0000001423057223 */ /* 0x040fe20000000005 */
[C---:B------:R-:W-:Y:S01]  /*6100*/  SHF.L.U32 R20, R48.reuse, 0x10, RZ ;  /* 0x0000001030147819 */ /* 0x040fe200000006ff */
[----:B------:R-:W-:Y:S01]  /*6110*/  FFMA R6, R35, R37, R6 ;  /* 0x0000002523067223 */ /* 0x000fe20000000006 */
[----:B------:R-:W-:Y:S01]  /*6120*/  SHF.L.U32 R37, R51, 0x10, RZ ;  /* 0x0000001033257819 */ /* 0x000fe200000006ff */
[----:B------:R-:W-:Y:S01]  /*6130*/  FFMA R11, R35, R36, R11 ;  /* 0x00000024230b7223 */ /* 0x000fe2000000000b */
[C---:B------:R-:W-:Y:S01]  /*6140*/  FMUL R8, R33.reuse, R12 ;  /* 0x0000000c21087220 */ /* 0x040fe20000400000 */
[----:B------:R-:W-:Y:S01]  /*6150*/  LOP3.LUT R36, R48, 0xffff0000, RZ, 0xc0, !PT ;  /* 0xffff000030247812 */ /* 0x000fe200078ec0ff */
[C---:B------:R-:W-:Y:S01]  /*6160*/  FMUL R9, R33.reuse, R13 ;  /* 0x0000000d21097220 */ /* 0x040fe20000400000 */
[----:B------:R-:W-:Y:S01]  /*6170*/  FMUL R10, R33, R14 ;  /* 0x0000000e210a7220 */ /* 0x000fe20000400000 */
[----:B------:R-:W-:Y:S01]  /*6180*/  FFMA R8, R35, R20, R8 ;  /* 0x0000001423087223 */ /* 0x000fe20000000008 */
[----:B------:R-:W-:Y:S01]  /*6190*/  LOP3.LUT R20, R49, 0xffff0000, RZ, 0xc0, !PT ;  /* 0xffff000031147812 */ /* 0x000fe200078ec0ff */
[C---:B------:R-:W-:Y:S01]  /*61a0*/  FFMA R9, R35.reuse, R36, R9 ;  /* 0x0000002423097223 */ /* 0x040fe20000000009 */
[----:B------:R-:W-:Y:S01]  /*61b0*/  FFMA R10, R35, R21, R10 ;  /* 0x00000015230a7223 */ /* 0x000fe2000000000a */
[C---:B------:R-:W-:Y:S01]  /*61c0*/  FMUL R15, R33.reuse, R15 ;  /* 0x0000000f210f7220 */ /* 0x040fe20000400000 */
[C---:B------:R-:W-:Y:S01]  /*61d0*/  SHF.L.U32 R21, R50.reuse, 0x10, RZ ;  /* 0x0000001032157819 */ /* 0x040fe200000006ff */
[C---:B------:R-:W-:Y:S01]  /*61e0*/  FMUL R12, R33.reuse, R16 ;  /* 0x00000010210c7220 */ /* 0x040fe20000400000 */
[----:B------:R-:W-:Y:S01]  /*61f0*/  LOP3.LUT R36, R50, 0xffff0000, RZ, 0xc0, !PT ;  /* 0xffff000032247812 */ /* 0x000fe200078ec0ff */
[C---:B------:R-:W-:Y:S01]  /*6200*/  FMUL R13, R33.reuse, R17 ;  /* 0x00000011210d7220 */ /* 0x040fe20000400000 */
[----:B------:R-:W-:Y:S01]  /*6210*/  FMUL R14, R33, R18 ;  /* 0x00000012210e7220 */ /* 0x000fe20000400000 */
[----:B------:R-:W-:Y:S01]  /*6220*/  FFMA R15, R35, R20, R15 ;  /* 0x00000014230f7223 */ /* 0x000fe2000000000f */
[----:B------:R-:W-:Y:S01]  /*6230*/  FMUL R19, R33, R19 ;  /* 0x0000001321137220 */ /* 0x000fe20000400000 */
[C---:B------:R-:W-:Y:S01]  /*6240*/  FFMA R12, R35.reuse, R21, R12 ;  /* 0x00000015230c7223 */ /* 0x040fe2000000000c */
[C---:B------:R-:W-:Y:S01]  /*6250*/  FFMA R13, R35.reuse, R36, R13 ;  /* 0x00000024230d7223 */ /* 0x040fe2000000000d */
[C---:B------:R-:W-:Y:S01]  /*6260*/  FFMA R14, R35.reuse, R37, R14 ;  /* 0x00000025230e7223 */ /* 0x040fe2000000000e */
[----:B------:R-:W-:Y:S01]  /*6270*/  FFMA R19, R35, R38, R19 ;  /* 0x0000002623137223 */ /* 0x000fe20000000013 */
[----:B------:R-:W-:Y:S02]  /*6280*/  F2FP.BF16.F32.PACK_AB R46, R5, R4 ;  /* 0x00000004052e723e */ /* 0x000fe400000010ff */
[----:B------:R-:W-:Y:S02]  /*6290*/  F2FP.BF16.F32.PACK_AB R47, R11, R6 ;  /* 0x000000060b2f723e */ /* 0x000fe400000010ff */
[----:B------:R-:W-:Y:S02]  /*62a0*/  F2FP.BF16.F32.PACK_AB R84, R9, R8 ;  /* 0x000000080954723e */ /* 0x000fe400000010ff */
[----:B------:R-:W-:Y:S01]  /*62b0*/  F2FP.BF16.F32.PACK_AB R85, R15, R10 ;  /* 0x0000000a0f55723e */ /* 0x000fe200000010ff */
[----:B------:R1:W-:Y:S01]  /*62c0*/  STSM.16.M88.4 [R78+0x200], R44 ;  /* 0x0002002c4e007844 */ /* 0x0003e20000000200 */
[----:B------:R-:W-:Y:S02]  /*62d0*/  F2FP.BF16.F32.PACK_AB R86, R13, R12 ;  /* 0x0000000c0d56723e */ /* 0x000fe400000010ff */
[----:B------:R-:W-:Y:S05]  /*62e0*/  F2FP.BF16.F32.PACK_AB R87, R19, R14 ;  /* 0x0000000e1357723e */ /* 0x000fea00000010ff */
[----:B------:R1:W-:Y:S01]  /*62f0*/  STSM.16.M88.4 [R77+0x200], R84 ;  /* 0x000200544d007844 */ /* 0x0003e20000000200 */
[----:B------:R-:W-:Y:S01]  /*6300*/  @!PT LDS RZ, [RZ] ;  /* 0x00000000fffff984 */ /* 0x000fe20000000800 */
[----:B------:R-:W-:Y:S01]  /*6310*/  @!PT LDS RZ, [RZ] ;  /* 0x00000000fffff984 */ /* 0x000fe20000000800 */
[----:B------:R-:W-:Y:S01]  /*6320*/  @!PT LDS RZ, [RZ] ;  /* 0x00000000fffff984 */ /* 0x000fe20000000800 */
[----:B------:R-:W-:Y:S01]  /*6330*/  @!PT LDS RZ, [RZ] ;  /* 0x00000000fffff984 */ /* 0x000fe20000000800 */
[----:B------:R2:W-:Y:S07]  /*6340*/  MEMBAR.ALL.CTA ;  /* 0x0000000000007992 */ /* 0x0005ee0000008000 */
[----:B--2---:R-:W2:Y:S02]  /*6350*/  FENCE.VIEW.ASYNC.S ;  /* 0x00000000000073c6 */ /* 0x004ea40000000000 */
[----:B--2---:R-:W-:Y:S06]  /*6360*/  BAR.SYNC.DEFER_BLOCKING 0x1, 0x80 ;  /* 0x0042000000007b1d */ /* 0x004fec0000010000 */
[----:B------:R-:W-:Y:S05]  /*6370*/  @P0 BRA `(.L_x_99) ;  /* 0x0000000000280947 */ /* 0x000fea0003800000 */
[----:B------:R-:W-:Y:S02]  /*6380*/  UIADD3 UR4, UPT, UPT, UR48, 0x200, URZ ;  /* 0x0000020030047890 */ /* 0x000fe4000fffe0ff */
[----:B------:R-:W-:Y:S01]  /*6390*/  UIADD3 UR6, UP0, UPT, UR52, 0x680, URZ ;  /* 0x0000068034067890 */ /* 0x000fe2000ff1e0ff */
[----:B------:R-:W-:Y:S03]  /*63a0*/  UMOV UR43, UR36 ;  /* 0x00000024002b7c82 */ /* 0x000fe60008000000 */
[----:B------:R-:W-:Y:S01]  /*63b0*/  MOV R66, UR4 ;  /* 0x0000000400427c02 */ /* 0x000fe20008000f00 */
[----:B------:R-:W-:Y:S03]  /*63c0*/  UIADD3.X UR7, UPT, UPT, URZ, UR53, URZ, UP0, !UPT ;  /* 0x00000035ff077290 */ /* 0x000fe600087fe4ff */
[----:B------:R-:W-:Y:S11]  /*63d0*/  R2UR UR40, R66 ;  /* 0x00000000422872ca */ /* 0x000ff600000e0000 */
[----:B------:R-:W-:Y:S02]  /*63e0*/  @!UPT UIADD3 URZ, UPT, UPT, URZ, URZ, URZ ;  /* 0x000000fffffff290 */ /* 0x000fe4000fffe0ff */
[----:B------:R2:W-:Y:S01]  /*63f0*/  UTMASTG.3D [UR40], [UR6] ;  /* 0x00000028060073b5 */ /* 0x0005e20008010000 */
[----:B------:R0:W-:Y:S01]  /*6400*/  UTMACMDFLUSH ;  /* 0x00000000000079b7 */ /* 0x0001e20000000000 */
[----:B--2---:R-:W-:Y:S04]  /*6410*/  DEPBAR.LE SB0, 0x1 ;  /* 0x000080400000791a */ /* 0x004fe80000000000 */
.L_x_99:
[----:B------:R-:W-:Y:S05]  /*6420*/  BSYNC.RECONVERGENT B0 ;  /* 0x0000000000007941 */ /* 0x000fea0003800200 */
.L_x_98:
[----:B------:R-:W-:Y:S01]  /*6430*/  BAR.SYNC.DEFER_BLOCKING 0x1, 0x80 ;  /* 0x0042000000007b1d */ /* 0x000fe20000010000 */
[----:B------:R-:W-:Y:S01]  /*6440*/  ISETP.NE.AND P1, PT, R76, RZ, PT ;  /* 0x000000ff4c00720c */ /* 0x000fe20003f25270 */
[----:B------:R-:W-:Y:S01]  /*6450*/  UISETP.NE.AND UP0, UPT, UR49, URZ, UPT ;  /* 0x000000ff3100728c */ /* 0x000fe2000bf05270 */
[----:B------:R-:W-:Y:S11]  /*6460*/  LEA R3, R39, UR48, 0x3 ;  /* 0x0000003027037c11 */ /* 0x000ff6000f8e18ff */
[----:B------:R-:W-:Y:S01]  /*6470*/  @P1 SHF.L.U32 R2, R70, 0x1f, RZ ;  /* 0x0000001f46021819 */ /* 0x000fe200000006ff */
[----:B------:R-:W-:Y:S06]  /*6480*/  BRA.U !UP0, `(.L_x_100) ;  /* 0x0000000108247547 */ /* 0x000fec000b800000 */
[----:B------:R-:W-:Y:S01]  /*6490*/  IMAD.U32 R5, RZ, RZ, UR51 ;  /* 0x00000033ff057e24 */ /* 0x000fe2000f8e00ff */
[----:B------:R-:W-:Y:S01]  /*64a0*/  MOV R0, UR37 ;  /* 0x0000002500007c02 */ /* 0x000fe20008000f00 */
[----:B------:R-:W-:Y:S03]  /*64b0*/  UIADD3 UR51, UPT, UPT, UR51, 0x1, URZ ;  /* 0x0000000133337890 */ /* 0x000fe6000fffe0ff */
[----:B------:R-:W-:Y:S01]  /*64c0*/  @P1 LEA R5, R5, UR48, 0x3 ;  /* 0x0000003005051c11 */ /* 0x000fe2000f8e18ff */
[----:B------:R-:W-:Y:S04]  /*64d0*/  UISETP.NE.AND UP0, UPT, UR51, 0x4, UPT ;  /* 0x000000043300788c */ /* 0x000fe8000bf05270 */
[----:B------:R-:W-:Y:S01]  /*64e0*/  @P1 VIADD R5, R5, 0x60 ;  /* 0x0000006005051836 */ /* 0x000fe20000000000 */
[----:B------:R-:W-:Y:S04]  /*64f0*/  USEL UR51, UR51, URZ, UP0 ;  /* 0x000000ff33337287 */ /* 0x000fe80008000000 */
[----:B------:R-:W-:Y:S04]  /*6500*/  @P1 PRMT R0, R0, 0x654, R5 ;  /* 0x0000065400001816 */ /* 0x000fe80000000005 */
[----:B------:R2:W-:Y:S04]  /*6510*/  @P1 SYNCS.ARRIVE.TRANS64.RED.A1T0 RZ, [R0+URZ], RZ ;  /* 0x000000ff00ff19a7 */ /* 0x0005e800081004ff */
.L_x_100:
[----:B------:R-:W4:Y:S01]  /*6520*/  @P1 SYNCS.PHASECHK.TRANS64.TRYWAIT P0, [R3+URZ+0x40], R2 ;  /* 0x00004002030015a7 */ /* 0x000f2200080011ff */
[----:B------:R-:W-:Y:S01]  /*6530*/  BSSY B1, `(.L_x_101) ;  /* 0x0000013000017945 */ /* 0x000fe20003800000 */
[----:B----4-:R-:W-:Y:S03]  /*6540*/  @P1 SEL R81, RZ, 0x1, !P0 ;  /* 0x00000001ff511807 */ /* 0x010fe60004000000 */
[----:B------:R-:W-:Y:S05]  /*6550*/  @!P1 BRA `(.L_x_102) ;  /* 0x0000000000409947 */ /* 0x000fea0003800000 */
[----:B------:R-:W-:Y:S01]  /*6560*/  ISETP.NE.AND P1, PT, R82, RZ, PT ;  /* 0x000000ff5200720c */ /* 0x000fe20003f25270 */
[----:B------:R-:W-:Y:S01]  /*6570*/  BSSY B0, `(.L_x_103) ;  /* 0x0000009000007945 */ /* 0x000fe20003800000 */
[----:B------:R-:W-:Y:S11]  /*6580*/  ISETP.NE.AND P0, PT, R81, RZ, PT ;  /* 0x000000ff5100720c */ /* 0x000ff60003f05270 */
[----:B------:R-:W-:Y:S05]  /*6590*/  @P1 IMAD R4, R39, 0x1000, R80 ;  /* 0x0000100027041824 */ /* 0x000fea00078e0250 */
[----:B------:R-:W-:Y:S05]  /*65a0*/  @P1 IADD3 R2, PT, PT, R4, UR48, RZ ;  /* 0x0000003004021c10 */ /* 0x000fea000fffe0ff */
[----:B------:R-:W-:Y:S01]  /*65b0*/  @P1 IMAD.IADD R2, R71, 0x1, R2 ;  /* 0x0000000147021824 */ /* 0x000fe200078e0202 */
[----:B------:R-:W-:Y:S06]  /*65c0*/  @P0 BRA `(.L_x_104) ;  /* 0x00000000000c0947 */ /* 0x000fec0003800000 */
[----:B--2---:R-:W-:Y:S04]  /*65d0*/  SHF.L.U32 R0, R70, 0x1f, RZ ;  /* 0x0000001f46007819 */ /* 0x004fe800000006ff */
[----:B------:R-:W2:Y:S02]  /*65e0*/  SYNCS.PHASECHK.TRANS64.TRYWAIT P0, [R3+URZ+0x40], R0 ;  /* 0x00004000030075a7 */ /* 0x000ea400080011ff */
[----:B--2---:R-:W-:Y:S05]  /*65f0*/  @!P0 BRA `(.L_x_105) ;  /* 0x0000002400908947 */ /* 0x004fea0003800000 */
.L_x_104:
[----:B------:R-:W-:Y:S05]  /*6600*/  BSYNC B0 ;  /* 0x0000000000007941 */ /* 0x000fea0003800000 */
.L_x_103:
[----:B------:R-:W-:Y:S02]  /*6610*/  ISETP.NE.AND P0, PT, R82, RZ, PT ;  /* 0x000000ff5200720c */ /* 0x000fe40003f05270 */
[----:B------:R-:W-:Y:S11]  /*6620*/  IADD3 R39, PT, PT, R39, 0x1, RZ ;  /* 0x0000000127277810 */ /* 0x000ff60007ffe0ff */
[----:B------:R-:W-:Y:S05]  /*6630*/  @P0 WARPSYNC.ALL ;  /* 0x0000000000000948 */ /* 0x000fea0003800000 */
[----:B------:R4:W1:Y:S04]  /*6640*/  @P0 LDSM.16.M88.4 R40, [R4+UR48+0x200] ;  /* 0x000200300428083b */ /* 0x0008680008000200 */
[----:B------:R4:W1:Y:S02]  /*6650*/  @P0 LDSM.16.M88.4 R48, [R2+0x200] ;  /* 0x000200000230083b */ /* 0x0008640000000200 */
.L_x_102:
[----:B------:R-:W-:Y:S05]  /*6660*/  BSYNC B1 ;  /* 0x0000000000017941 */ /* 0x000fea0003800000 */
.L_x_101:
[----:B--2---:R-:W-:Y:S05]  /*6670*/  VIADD R0, R34, 0x20 ;  /* 0x0000002022007836 */ /* 0x004fea0000000000 */
[----:B------:R-:W-:Y:S04]  /*6680*/  SHF.R.U32.HI R0, RZ, 0x15, R0 ;  /* 0x00000015ff007819 */ /* 0x000fe80000011600 */
[----:B------:R-:W-:Y:S11]  /*6690*/  LOP3.LUT P0, RZ, R0, 0x3, R65, 0x48, !PT ;  /* 0x0000000300ff7812 */ /* 0x000ff60007804841 */
[----:B------:R-:W-:Y:S02]  /*66a0*/  @!UPT UIADD3 URZ, UPT, UPT, URZ, URZ, URZ ;  /* 0x000000fffffff290 */ /* 0x000fe4000fffe0ff */
[----:B------:R-:W-:Y:S05]  /*66b0*/  @!P0 BRA `(.L_x_106) ;  /* 0x0000000000408947 */ /* 0x000fea0003800000 */
[----:B------:R-:W2:Y:S01]  /*66c0*/  LDCU.64 UR8, c[0x4][0x70] ;  /* 0x01000e00ff0877ac */ /* 0x000ea20008000a00 */
[----:B------:R-:W-:Y:S01]  /*66d0*/  MOV R3, 0x0 ;  /* 0x0000000000037802 */ /* 0x000fe20000000f00 */
[----:B------:R-:W-:Y:S02]  /*66e0*/  HFMA2 R12, -RZ, RZ, 0, 5.9604644775390625e-08 ;  /* 0x00000001ff0c7431 */ /* 0x000fe400000001ff */
[----:B------:R-:W-:Y:S02]  /*66f0*/  IMAD.MOV.U32 R8, RZ, RZ, 0x192 ;  /* 0x00000192ff087424 */ /* 0x000fe400078e00ff */
[----:B------:R-:W-:Y:S01]  /*6700*/  IMAD.MOV.U32 R13, RZ, RZ, RZ ;  /* 0x000000ffff0d7224 */ /* 0x000fe200078e00ff */
[----:B------:R-:W5:Y:S01]  /*6710*/  LDCU.64 UR6, c[0x4][0x78] ;  /* 0x01000f00ff0677ac */ /* 0x000f620008000a00 */
[----:B----4-:R-:W4:Y:S01]  /*6720*/  LDC.64 R2, c[0x4][R3] ;  /* 0x0100000003027b82 */ /* 0x010f220000000a00 */
[----:B------:R-:W3:Y:S01]  /*6730*/  LDCU.64 UR4, c[0x4][0x10] ;  /* 0x01000200ff0477ac */ /* 0x000ee20008000a00 */
[----:B--2---:R-:W-:Y:S01]  /*6740*/  MOV R5, UR9 ;  /* 0x0000000900057c02 */ /* 0x004fe20008000f00 */
[----:B------:R-:W-:Y:S01]  /*6750*/  IMAD.U32 R4, RZ, RZ, UR8 ;  /* 0x00000008ff047e24 */ /* 0x000fe2000f8e00ff */
[----:B-----5:R-:W-:Y:S01]  /*6760*/  MOV R7, UR7 ;  /* 0x0000000700077c02 */ /* 0x020fe20008000f00 */
[----:B------:R-:W-:Y:S01]  /*6770*/  IMAD.U32 R6, RZ, RZ, UR6 ;  /* 0x00000006ff067e24 */ /* 0x000fe2000f8e00ff */
[----:B---3--:R-:W-:Y:S01]  /*6780*/  MOV R11, UR5 ;  /* 0x00000005000b7c02 */ /* 0x008fe20008000f00 */
[----:B------:R-:W-:Y:S02]  /*6790*/  IMAD.U32 R10, RZ, RZ, UR4 ;  /* 0x00000004ff0a7e24 */ /* 0x000fe4000f8e00ff */
[----:B------:R-:W-:Y:S07]  /*67a0*/  LEPC R20, `(.L_x_106) ;  /* 0x000000001014794e */ /* 0x000fee0000000000 */
[----:B-1--4-:R-:W-:Y:S05]  /*67b0*/  CALL.ABS.NOINC R2 ;  /* 0x0000000002007343 */ /* 0x012fea0003c00000 */
.L_x_106:
[----:B-1----:R-:W-:Y:S01]  /*67c0*/  SHF.L.U32 R20, R40, 0x10, RZ ;  /* 0x0000001028147819 */ /* 0x002fe200000006ff */
[----:B------:R-:W-:Y:S05]  /*67d0*/  WARPSYNC.ALL ;  /* 0x0000000000007948 */ /* 0x000fea0003800000 */
[----:B------:R-:W-:Y:S01]  /*67e0*/  R2UR UR4, R34 ;  /* 0x00000000220472ca */ /* 0x000fe200000e0000 */
[----:B------:R-:W-:Y:S01]  /*67f0*/  BSSY.RECONVERGENT B0, `(.L_x_107) ;  /* 0x0000055000007945 */ /* 0x000fe20003800200 */
[----:B------:R-:W-:Y:S02]  /*6800*/  LOP3.LUT R21, R40, 0xffff0000, RZ, 0xc0, !PT ;  /* 0xffff000028157812 */ /* 0x000fe400078ec0ff */
[----:B------:R-:W-:Y:S02]  /*6810*/  LOP3.LUT R36, R41, 0xffff0000, RZ, 0xc0, !PT ;  /* 0xffff000029247812 */ /* 0x000fe400078ec0ff */
[----:B------:R-:W-:Y:S02]  /*6820*/  SHF.L.U32 R37, R48, 0x10, RZ ;  /* 0x0000001030257819 */ /* 0x000fe400000006ff */
[----:B------:R-:W-:Y:S02]  /*6830*/  ISETP.NE.AND P6, PT, R76, RZ, PT ;  /* 0x000000ff4c00720c */ /* 0x000fe40003fc5270 */
[----:B------:R-:W-:Y:S02]  /*6840*/  ISETP.NE.AND P0, PT, R72, RZ, PT ;  /* 0x000000ff4800720c */ /* 0x000fe40003f05270 */
[----:B------:R-:W-:Y:S01]  /*6850*/  MOV R38, UR51 ;  /* 0x0000003300267c02 */ /* 0x000fe20008000f00 */
[----:B----4-:R-:W1:Y:S01]  /*6860*/  LDTM.16dp256bit.x4 R4, tmem[UR4+0x20] ;  /* 0x00002004000479ee */ /* 0x010e620008120000 */
[----:B------:R-:W-:Y:S07]  /*6870*/  MOV R83, UR37 ;  /* 0x0000002500537c02 */ /* 0x000fee0008000f00 */
[----:B------:R-:W-:Y:S02]  /*6880*/  @P6 LEA R38, R38, UR48, 0x3 ;  /* 0x0000003026266c11 */ /* 0x000fe4000f8e18ff */
[----:B------:R-:W-:Y:S02]  /*6890*/  @P6 SHF.L.U32 R88, R70, 0x1f, RZ ;  /* 0x0000001f46586819 */ /* 0x000fe400000006ff */
[----:B------:R-:W-:Y:S04]  /*68a0*/  @P6 IADD3 R38, PT, PT, R38, 0x60, RZ ;  /* 0x0000006026266810 */ /* 0x000fe80007ffe0ff */
[----:B------:R-:W-:Y:S02]  /*68b0*/  @P6 PRMT R38, R83, 0x654, R38 ;  /* 0x0000065453266816 */ /* 0x000fe40000000026 */
[----:B------:R-:W-:Y:S01]  /*68c0*/  LEA R83, R39, UR48, 0x3 ;  /* 0x0000003027537c11 */ /* 0x000fe2000f8e18ff */
[C---:B-1----:R-:W-:Y:S01]  /*68d0*/  FMUL R0, R33.reuse, R4 ;  /* 0x0000000421007220 */ /* 0x042fe20000400000 */
[C---:B------:R-:W-:Y:S01]  /*68e0*/  FMUL R2, R33.reuse, R5 ;  /* 0x0000000521027220 */ /* 0x040fe20000400000 */
[C---:B------:R-:W-:Y:S01]  /*68f0*/  FMUL R3, R33.reuse, R6 ;  /* 0x0000000621037220 */ /* 0x040fe20000400000 */
[----:B------:R-:W-:Y:S01]  /*6900*/  FMUL R7, R33, R7 ;  /* 0x0000000721077220 */ /* 0x000fe20000400000 */
[----:B------:R-:W-:Y:S01]  /*6910*/  FFMA R0, R35, R20, R0 ;  /* 0x0000001423007223 */ /* 0x000fe20000000000 */
[----:B------:R-:W-:Y:S01]  /*6920*/  SHF.L.U32 R20, R41, 0x10, RZ ;  /* 0x0000001029147819 */ /* 0x000fe200000006ff */
[----:B------:R-:W-:Y:S01]  /*6930*/  FFMA R2, R35, R21, R2 ;  /* 0x0000001523027223 */ /* 0x000fe20000000002 */
[----:B------:R-:W-:Y:S01]  /*6940*/  SHF.L.U32 R21, R43, 0x10, RZ ;  /* 0x000000102b157819 */ /* 0x000fe200000006ff */
[C---:B------:R-:W-:Y:S01]  /*6950*/  FMUL R4, R33.reuse, R8 ;  /* 0x0000000821047220 */ /* 0x040fe20000400000 */
[----:B------:R-:W-:Y:S01]  /*6960*/  FMUL R5, R33, R9 ;  /* 0x0000000921057220 */ /* 0x000fe20000400000 */
[C---:B------:R-:W-:Y:S01]  /*6970*/  FFMA R3, R35.reuse, R20, R3 ;  /* 0x0000001423037223 */ /* 0x040fe20000000003 */
[----:B------:R-:W-:Y:S01]  /*6980*/  SHF.L.U32 R20, R42, 0x10, RZ ;  /* 0x000000102a147819 */ /* 0x000fe200000006ff */
[----:B------:R-:W-:Y:S01]  /*6990*/  FFMA R7, R35, R36, R7 ;  /* 0x0000002423077223 */ /* 0x000fe20000000007 */
[----:B------:R-:W-:Y:S01]  /*69a0*/  LOP3.LUT R36, R43, 0xffff0000, RZ, 0xc0, !PT ;  /* 0xffff00002b247812 */ /* 0x000fe200078ec0ff */
[----:B------:R-:W-:Y:S01]  /*69b0*/  FMUL R6, R33, R10 ;  /* 0x0000000a21067220 */ /* 0x000fe20000400000 */
[----:B------:R-:W-:Y:S01]  /*69c0*/  F2FP.BF16.F32.PACK_AB R44, R2, R0 ;  /* 0x00000000022c723e */ /* 0x000fe200000010ff */
[----:B------:R-:W-:Y:S01]  /*69d0*/  FFMA R4, R35, R20, R4 ;  /* 0x0000001423047223 */ /* 0x000fe20000000004 */
[----:B------:R-:W-:Y:S01]  /*69e0*/  LOP3.LUT R20, R42, 0xffff0000, RZ, 0xc0, !PT ;  /* 0xffff00002a147812 */ /* 0x000fe200078ec0ff */
[----:B------:R-:W-:Y:S01]  /*69f0*/  FMUL R11, R33, R11 ;  /* 0x0000000b210b7220 */ /* 0x000fe20000400000 */
[----:B------:R-:W-:Y:S01]  /*6a00*/  F2FP.BF16.F32.PACK_AB R45, R7, R3 ;  /* 0x00000003072d723e */ /* 0x000fe200000010ff */
[C---:B------:R-:W-:Y:S01]  /*6a10*/  FMUL R8, R33.reuse, R12 ;  /* 0x0000000c21087220 */ /* 0x040fe20000400000 */
[----:B------:R-:W-:Y:S01]  /*6a20*/  FMUL R9, R33, R13 ;  /* 0x0000000d21097220 */ /* 0x000fe20000400000 */
[C---:B------:R-:W-:Y:S01]  /*6a30*/  FFMA R5, R35.reuse, R20, R5 ;  /* 0x0000001423057223 */ /* 0x040fe20000000005 */
[----:B------:R-:W-:Y:S01]  /*6a40*/  LOP3.LUT R20, R48, 0xffff0000, RZ, 0xc0, !PT ;  /* 0xffff000030147812 */ /* 0x000fe200078ec0ff */
[----:B------:R-:W-:Y:S01]  /*6a50*/  FFMA R6, R35, R21, R6 ;  /* 0x0000001523067223 */ /* 0x000fe20000000006 */
[----:B------:R-:W-:Y:S01]  /*6a60*/  SHF.L.U32 R21, R49, 0x10, RZ ;  /* 0x0000001031157819 */ /* 0x000fe200000006ff */
[----:B------:R-:W-:Y:S01]  /*6a70*/  FFMA R11, R35, R36, R11 ;  /* 0x00000024230b7223 */ /* 0x000fe2000000000b */
[----:B------:R-:W-:Y:S01]  /*6a80*/  LOP3.LUT R36, R51, 0xffff0000, RZ, 0xc0, !PT ;  /* 0xffff000033247812 */ /* 0x000fe200078ec0ff */
[C---:B------:R-:W-:Y:S01]  /*6a90*/  FFMA R8, R35.reuse, R37, R8 ;  /* 0x0000002523087223 */ /* 0x040fe20000000008 */
[----:B------:R-:W-:Y:S01]  /*6aa0*/  FFMA R9, R35, R20, R9 ;  /* 0x0000001423097223 */ /* 0x000fe20000000009 */
[----:B------:R-:W-:Y:S01]  /*6ab0*/  FMUL R10, R33, R14 ;  /* 0x0000000e210a7220 */ /* 0x000fe20000400000 */
[----:B------:R-:W-:Y:S01]  /*6ac0*/  LOP3.LUT R20, R49, 0xffff0000, RZ, 0xc0, !PT ;  /* 0xffff000031147812 */ /* 0x000fe200078ec0ff */
[C---:B------:R-:W-:Y:S01]  /*6ad0*/  FMUL R15, R33.reuse, R15 ;  /* 0x0000000f210f7220 */ /* 0x040fe20000400000 */
[----:B------:R-:W-:Y:S01]  /*6ae0*/  FMUL R12, R33, R16 ;  /* 0x00000010210c7220 */ /* 0x000fe20000400000 */
[C---:B------:R-:W-:Y:S01]  /*6af0*/  FFMA R10, R35.reuse, R21, R10 ;  /* 0x00000015230a7223 */ /* 0x040fe2000000000a */
[C---:B------:R-:W-:Y:S01]  /*6b00*/  SHF.L.U32 R21, R50.reuse, 0x10, RZ ;  /* 0x0000001032157819 */ /* 0x040fe200000006ff */
[----:B------:R-:W-:Y:S01]  /*6b10*/  FFMA R15, R35, R20, R15 ;  /* 0x00000014230f7223 */ /* 0x000fe2000000000f */
[----:B------:R-:W-:Y:S01]  /*6b20*/  LOP3.LUT R20, R50, 0xffff0000, RZ, 0xc0, !PT ;  /* 0xffff000032147812 */ /* 0x000fe200078ec0ff */
[----:B------:R-:W-:Y:S01]  /*6b30*/  FMUL R13, R33, R17 ;  /* 0x00000011210d7220 */ /* 0x000fe20000400000 */
[----:B------:R-:W-:Y:S01]  /*6b40*/  SHF.L.U32 R37, R51, 0x10, RZ ;  /* 0x0000001033257819 */ /* 0x000fe200000006ff */
[C---:B------:R-:W-:Y:S01]  /*6b50*/  FMUL R14, R33.reuse, R18 ;  /* 0x00000012210e7220 */ /* 0x040fe20000400000 */
        /* <DEDUP_REMOVED lines=21> */
[----:B------:R-:W-:Y:S02]  /*6cb0*/  UIADD3 UR8, UP0, UPT, UR52, 0x680, URZ ;  /* 0x0000068034087890 */ /* 0x000fe4000ff1e0ff */
[----:B------:R-:W-:Y:S02]  /*6cc0*/  UIADD3 UR5, UPT, UPT, UR41, 0x20, URZ ;  /* 0x0000002029057890 */ /* 0x000fe4000fffe0ff */
[----:B------:R-:W-:Y:S02]  /*6cd0*/  UIADD3 UR4, UPT, UPT, UR48, 0x1200, URZ ;  /* 0x0000120030047890 */ /* 0x000fe4000fffe0ff */
[----:B------:R-:W-:Y:S01]  /*6ce0*/  UIADD3.X UR9, UPT, UPT, URZ, UR53, URZ, UP0, !UPT ;  /* 0x00000035ff097290 */ /* 0x000fe200087fe4ff */
[----:B------:R-:W-:Y:S01]  /*6cf0*/  UMOV UR6, UR42 ;  /* 0x0000002a00067c82 */ /* 0x000fe20008000000 */
[----:B------:R-:W-:Y:S07]  /*6d00*/  UMOV UR7, UR36 ;  /* 0x0000002400077c82 */ /* 0x000fee0008000000 */
[----:B------:R2:W-:Y:S01]  /*6d10*/  UTMASTG.3D [UR4], [UR8] ;  /* 0x00000004080073b5 */ /* 0x0005e20008010000 */
[----:B------:R0:W-:Y:S01]  /*6d20*/  UTMACMDFLUSH ;  /* 0x00000000000079b7 */ /* 0x0001e20000000000 */
[----:B--2---:R-:W-:Y:S04]  /*6d30*/  DEPBAR.LE SB0, 0x1 ;  /* 0x000080400000791a */ /* 0x004fe80000000000 */
.L_x_108:
[----:B------:R-:W-:Y:S05]  /*6d40*/  BSYNC.RECONVERGENT B0 ;  /* 0x0000000000007941 */ /* 0x000fea0003800200 */
.L_x_107:
[----:B------:R-:W-:Y:S01]  /*6d50*/  BAR.SYNC.DEFER_BLOCKING 0x1, 0x80 ;  /* 0x0042000000007b1d */ /* 0x000fe20000010000 */
[----:B------:R-:W-:Y:S04]  /*6d60*/  UIADD3 UR40, UPT, UPT, UR51, 0x1, URZ ;  /* 0x0000000133287890 */ /* 0x000fe8000fffe0ff */
[----:B------:R-:W-:Y:S04]  /*6d70*/  UISETP.NE.AND UP0, UPT, UR40, 0x4, UPT ;  /* 0x000000042800788c */ /* 0x000fe8000bf05270 */
[----:B------:R-:W-:Y:S01]  /*6d80*/  USEL UR40, UR40, URZ, UP0 ;  /* 0x000000ff28287287 */ /* 0x000fe20008000000 */
[----:B------:R2:W-:Y:S01]  /*6d90*/  @P6 SYNCS.ARRIVE.TRANS64.RED.A1T0 RZ, [R38+URZ], RZ ;  /* 0x000000ff26ff69a7 */ /* 0x0005e200081004ff */
[----:B------:R-:W-:Y:S01]  /*6da0*/  BSSY B1, `(.L_x_109) ;  /* 0x0000014000017945 */ /* 0x000fe20003800000 */
[----:B------:R-:W4:Y:S02]  /*6db0*/  @P6 SYNCS.PHASECHK.TRANS64.TRYWAIT P0, [R83+URZ+0x40], R88 ;  /* 0x00004058530065a7 */ /* 0x000f2400080011ff */
[----:B----4-:R-:W-:Y:S01]  /*6dc0*/  @P6 SEL R81, RZ, 0x1, !P0 ;  /* 0x00000001ff516807 */ /* 0x010fe20004000000 */
[----:B--2---:R-:W-:Y:S06]  /*6dd0*/  @!P6 BRA `(.L_x_110) ;  /* 0x000000000040e947 */ /* 0x004fec0003800000 */
[----:B------:R-:W-:Y:S01]  /*6de0*/  ISETP.NE.AND P1, PT, R82, RZ, PT ;  /* 0x000000ff5200720c */ /* 0x000fe20003f25270 */
[----:B------:R-:W-:Y:S01]  /*6df0*/  BSSY B0, `(.L_x_111) ;  /* 0x0000009000007945 */ /* 0x000fe20003800000 */
[----:B------:R-:W-:Y:S11]  /*6e00*/  ISETP.NE.AND P0, PT, R81, RZ, PT ;  /* 0x000000ff5100720c */ /* 0x000ff60003f05270 */
[----:B------:R-:W-:Y:S05]  /*6e10*/  @P1 IMAD R2, R39, 0x1000, R80 ;  /* 0x0000100027021824 */ /* 0x000fea00078e0250 */
[----:B------:R-:W-:Y:S05]  /*6e20*/  @P1 IADD3 R0, PT, PT, R2, UR48, RZ ;  /* 0x0000003002001c10 */ /* 0x000fea000fffe0ff */
[----:B------:R-:W-:Y:S01]  /*6e30*/  @P1 IMAD.IADD R0, R71, 0x1, R0 ;  /* 0x0000000147001824 */ /* 0x000fe200078e0200 */
[----:B------:R-:W-:Y:S06]  /*6e40*/  @P0 BRA `(.L_x_112) ;  /* 0x00000000000c0947 */ /* 0x000fec0003800000 */
[----:B------:R-:W-:Y:S04]  /*6e50*/  SHF.L.U32 R4, R70, 0x1f, RZ ;  /* 0x0000001f46047819 */ /* 0x000fe800000006ff */
[----:B------:R-:W2:Y:S02]  /*6e60*/  SYNCS.PHASECHK.TRANS64.TRYWAIT P0, [R83+URZ+0x40], R4 ;  /* 0x00004004530075a7 */ /* 0x000ea400080011ff */
[----:B--2---:R-:W-:Y:S05]  /*6e70*/  @!P0 BRA `(.L_x_113) ;  /* 0x0000001c00848947 */ /* 0x004fea0003800000 */
.L_x_112:
[----:B------:R-:W-:Y:S05]  /*6e80*/  BSYNC B0 ;  /* 0x0000000000007941 */ /* 0x000fea0003800000 */
.L_x_111:
[----:B------:R-:W-:Y:S02]  /*6e90*/  ISETP.NE.AND P0, PT, R82, RZ, PT ;  /* 0x000000ff5200720c */ /* 0x000fe40003f05270 */
[----:B------:R-:W-:Y:S11]  /*6ea0*/  IADD3 R39, PT, PT, R39, 0x1, RZ ;  /* 0x0000000127277810 */ /* 0x000ff60007ffe0ff */
[----:B------:R-:W-:Y:S05]  /*6eb0*/  @P0 WARPSYNC.ALL ;  /* 0x0000000000000948 */ /* 0x000fea0003800000 */
[----:B------:R4:W1:Y:S04]  /*6ec0*/  @P0 LDSM.16.M88.4 R40, [R2+UR48+0x200] ;  /* 0x000200300228083b */ /* 0x0008680008000200 */
[----:B------:R4:W1:Y:S02]  /*6ed0*/  @P0 LDSM.16.M88.4 R48, [R0+0x200] ;  /* 0x000200000030083b */ /* 0x0008640000000200 */
.L_x_110:
[----:B------:R-:W-:Y:S05]  /*6ee0*/  BSYNC B1 ;  /* 0x0000000000017941 */ /* 0x000fea0003800000 */
.L_x_109:
[----:B----4-:R-:W-:Y:S05]  /*6ef0*/  VIADD R0, R34, 0x40 ;  /* 0x0000004022007836 */ /* 0x010fea0000000000 */
[----:B------:R-:W-:Y:S04]  /*6f00*/  SHF.R.U32.HI R0, RZ, 0x15, R0 ;  /* 0x00000015ff007819 */ /* 0x000fe80000011600 */
[----:B------:R-:W-:Y:S11]  /*6f10*/  LOP3.LUT P0, RZ, R0, 0x3, R65, 0x48, !PT ;  /* 0x0000000300ff7812 */ /* 0x000ff60007804841 */
[----:B------:R-:W-:Y:S02]  /*6f20*/  @!UPT UIADD3 URZ, UPT, UPT, URZ, URZ, URZ ;  /* 0x000000fffffff290 */ /* 0x000fe4000fffe0ff */
        /* <DEDUP_REMOVED lines=8> */
[----:B------:R-:W3:Y:S01]  /*6fb0*/  LDCU.64 UR4, c[0x4][0x10] ;  /* 0x01000200ff0477ac */ /* 0x000ee20008000a00 */
[----:B----4-:R-:W-:Y:S01]  /*6fc0*/  MOV R5, UR9 ;  /* 0x0000000900057c02 */ /* 0x010fe20008000f00 */
[----:B--2---:R-:W-:Y:S01]  /*6fd0*/  IMAD.U32 R4, RZ, RZ, UR8 ;  /* 0x00000008ff047e24 */ /* 0x004fe2000f8e00ff */
[----:B-----5:R-:W-:Y:S01]  /*6fe0*/  MOV R7, UR7 ;  /* 0x0000000700077c02 */ /* 0x020fe20008000f00 */
[----:B------:R-:W-:Y:S01]  /*6ff0*/  IMAD.U32 R6, RZ, RZ, UR6 ;  /* 0x00000006ff067e24 */ /* 0x000fe2000f8e00ff */
[----:B---3--:R-:W-:Y:S01]  /*7000*/  MOV R11, UR5 ;  /* 0x00000005000b7c02 */ /* 0x008fe20008000f00 */
[----:B------:R-:W-:Y:S02]  /*7010*/  IMAD.U32 R10, RZ, RZ, UR4 ;  /* 0x00000004ff0a7e24 */ /* 0x000fe4000f8e00ff */
[----:B------:R-:W-:Y:S07]  /*7020*/  LEPC R20, `(.L_x_114) ;  /* 0x000000001014794e */ /* 0x000fee0000000000 */
[----:B-1----:R-:W-:Y:S05]  /*7030*/  CALL.ABS.NOINC R2 ;  /* 0x0000000002007343 */ /* 0x002fea0003c00000 */
.L_x_114:
        /* <DEDUP_REMOVED lines=10> */
[----:B--2---:R-:W1:Y:S01]  /*70e0*/  LDTM.16dp256bit.x4 R4, tmem[UR4+0x40] ;  /* 0x00004004000479ee */ /* 0x004e620008120000 */
[----:B------:R-:W-:Y:S02]  /*70f0*/  MOV R83, UR37 ;  /* 0x0000002500537c02 */ /* 0x000fe40008000f00 */
[----:B------:R-:W-:Y:S05]  /*7100*/  LEA R88, R39, UR48, 0x3 ;  /* 0x0000003027587c11 */ /* 0x000fea000f8e18ff */
[----:B------:R-:W-:Y:S04]  /*7110*/  @P6 LEA R38, R38, UR48, 0x3 ;  /* 0x0000003026266c11 */ /* 0x000fe8000f8e18ff */
[----:B------:R-:W-:Y:S04]  /*7120*/  @P6 IADD3 R38, PT, PT, R38, 0x60, RZ ;  /* 0x0000006026266810 */ /* 0x000fe80007ffe0ff */
[----:B------:R-:W-:Y:S02]  /*7130*/  @P6 PRMT R38, R83, 0x654, R38 ;  /* 0x0000065453266816 */ /* 0x000fe40000000026 */
[----:B------:R-:W-:Y:S01]  /*7140*/  @P6 SHF.L.U32 R83, R70, 0x1f, RZ ;  /* 0x0000001f46536819 */ /* 0x000fe200000006ff */
        /* <DEDUP_REMOVED lines=71> */
.L_x_116:
[----:B------:R-:W-:Y:S05]  /*75c0*/  BSYNC.RECONVERGENT B0 ;  /* 0x0000000000007941 */ /* 0x000fea0003800200 */
.L_x_115:
        /* <DEDUP_REMOVED lines=19> */
.L_x_120:
[----:B------:R-:W-:Y:S05]  /*7700*/  BSYNC B0 ;  /* 0x0000000000007941 */ /* 0x000fea0003800000 */
.L_x_119:
[----:B------:R-:W-:Y:S11]  /*7710*/  ISETP.NE.AND P0, PT, R82, RZ, PT ;  /* 0x000000ff5200720c */ /* 0x000ff60003f05270 */
[----:B------:R-:W-:Y:S02]  /*7720*/  @!UPT UIADD3 URZ, UPT, UPT, URZ, URZ, URZ ;  /* 0x000000fffffff290 */ /* 0x000fe4000fffe0ff */
[----:B------:R-:W-:Y:S05]  /*7730*/  @P0 WARPSYNC.ALL ;  /* 0x0000000000000948 */ /* 0x000fea0003800000 */
[----:B------:R4:W1:Y:S04]  /*7740*/  @P0 LDSM.16.M88.4 R40, [R39+UR48+0x200] ;  /* 0x000200302728083b */ /* 0x0008680008000200 */
[----:B------:R4:W1:Y:S02]  /*7750*/  @P0 LDSM.16.M88.4 R48, [R0+0x200] ;  /* 0x000200000030083b */ /* 0x0008640000000200 */
.L_x_118:
[----:B------:R-:W-:Y:S05]  /*7760*/  BSYNC B1 ;  /* 0x0000000000017941 */ /* 0x000fea0003800000 */
.L_x_117:
[----:B----4-:R-:W-:Y:S05]  /*7770*/  VIADD R0, R34, 0x60 ;  /* 0x0000006022007836 */ /* 0x010fea0000000000 */
[----:B------:R-:W-:Y:S04]  /*7780*/  SHF.R.U32.HI R0, RZ, 0x15, R0 ;  /* 0x00000015ff007819 */ /* 0x000fe80000011600 */
[----:B------:R-:W-:Y:S11]  /*7790*/  LOP3.LUT P0, RZ, R0, 0x3, R65, 0x48, !PT ;  /* 0x0000000300ff7812 */ /* 0x000ff60007804841 */
[----:B------:R-:W-:Y:S02]  /*77a0*/  @!UPT UIADD3 URZ, UPT, UPT, URZ, URZ, URZ ;  /* 0x000000fffffff290 */ /* 0x000fe4000fffe0ff */
[----:B------:R-:W-:Y:S05]  /*77b0*/  @!P0 BRA `(.L_x_122) ;  /* 0x0000000000408947 */ /* 0x000fea0003800000 */
[----:B------:R-:W4:Y:S01]  /*77c0*/  LDCU.64 UR8, c[0x4][0x70] ;  /* 0x01000e00ff0877ac */ /* 0x000f220008000a00 */
[----:B--2---:R-:W-:Y:S01]  /*77d0*/  MOV R3, 0x0 ;  /* 0x0000000000037802 */ /* 0x004fe20000000f00 */
[----:B------:R-:W-:Y:S02]  /*77e0*/  HFMA2 R12, -RZ, RZ, 0, 5.9604644775390625e-08 ;  /* 0x00000001ff0c7431 */ /* 0x000fe400000001ff */
[----:B------:R-:W-:Y:S02]  /*77f0*/  IMAD.MOV.U32 R8, RZ, RZ, 0x192 ;  /* 0x00000192ff087424 */ /* 0x000fe400078e00ff */
[----:B------:R-:W-:Y:S01]  /*7800*/  IMAD.MOV.U32 R13, RZ, RZ, RZ ;  /* 0x000000ffff0d7224 */ /* 0x000fe200078e00ff */
[----:B------:R-:W2:Y:S01]  /*7810*/  LDCU.64 UR6, c[0x4][0x78] ;  /* 0x01000f00ff0677ac */ /* 0x000ea20008000a00 */
[----:B------:R-:W1:Y:S01]  /*7820*/  LDC.64 R2, c[0x4][R3] ;  /* 0x0100000003027b82 */ /* 0x000e620000000a00 */
[----:B------:R-:W5:Y:S01]  /*7830*/  LDCU.64 UR4, c[0x4][0x10] ;  /* 0x01000200ff0477ac */ /* 0x000f620008000a00 */
[----:B----4-:R-:W-:Y:S01]  /*7840*/  MOV R5, UR9 ;  /* 0x0000000900057c02 */ /* 0x010fe20008000f00 */
[----:B------:R-:W-:Y:S01]  /*7850*/  IMAD.U32 R4, RZ, RZ, UR8 ;  /* 0x00000008ff047e24 */ /* 0x000fe2000f8e00ff */
[----:B--2---:R-:W-:Y:S01]  /*7860*/  MOV R7, UR7 ;  /* 0x0000000700077c02 */ /* 0x004fe20008000f00 */
[----:B------:R-:W-:Y:S01]  /*7870*/  IMAD.U32 R6, RZ, RZ, UR6 ;  /* 0x00000006ff067e24 */ /* 0x000fe2000f8e00ff */
[----:B-----5:R-:W-:Y:S01]  /*7880*/  MOV R11, UR5 ;  /* 0x00000005000b7c02 */ /* 0x020fe20008000f00 */
[----:B------:R-:W-:Y:S02]  /*7890*/  IMAD.U32 R10, RZ, RZ, UR4 ;  /* 0x00000004ff0a7e24 */ /* 0x000fe4000f8e00ff */
[----:B------:R-:W-:Y:S07]  /*78a0*/  LEPC R20, `(.L_x_122) ;  /* 0x000000001014794e */ /* 0x000fee0000000000 */
[----:B-1-3--:R-:W-:Y:S05]  /*78b0*/  CALL.ABS.NOINC R2 ;  /* 0x0000000002007343 */ /* 0x00afea0003c00000 */
.L_x_122:
[----:B------:R-:W-:Y:S01]  /*78c0*/  ISETP.NE.AND P0, PT, R72, RZ, PT ;  /* 0x000000ff4800720c */ /* 0x000fe20003f05270 */
[----:B------:R-:W-:Y:S05]  /*78d0*/  WARPSYNC.ALL ;  /* 0x0000000000007948 */ /* 0x000fea0003800000 */
[----:B------:R-:W-:Y:S01]  /*78e0*/  R2UR UR4, R34 ;  /* 0x00000000220472ca */ /* 0x000fe200000e0000 */
[----:B------:R-:W-:Y:S01]  /*78f0*/  BSSY.RECONVERGENT B0, `(.L_x_123) ;  /* 0x0000052000007945 */ /* 0x000fe20003800200 */
[----:B------:R-:W-:Y:S02]  /*7900*/  R2UR UR5, R79 ;  /* 0x000000004f0572ca */ /* 0x000fe400000e0000 */
[C---:B-1----:R-:W-:Y:S02]  /*7910*/  SHF.L.U32 R20, R40.reuse, 0x10, RZ ;  /* 0x0000001028147819 */ /* 0x042fe400000006ff */
[----:B------:R-:W-:Y:S02]  /*7920*/  LOP3.LUT R36, R40, 0xffff0000, RZ, 0xc0, !PT ;  /* 0xffff000028247812 */ /* 0x000fe400078ec0ff */
[C---:B------:R-:W-:Y:S02]  /*7930*/  SHF.L.U32 R21, R41.reuse, 0x10, RZ ;  /* 0x0000001029157819 */ /* 0x040fe400000006ff */
[----:B------:R-:W-:Y:S02]  /*7940*/  LOP3.LUT R38, R41, 0xffff0000, RZ, 0xc0, !PT ;  /* 0xffff000029267812 */ /* 0x000fe400078ec0ff */
[C---:B------:R-:W-:Y:S01]  /*7950*/  SHF.L.U32 R37, R42.reuse, 0x10, RZ ;  /* 0x000000102a257819 */ /* 0x040fe200000006ff */
[----:B------:R-:W1:Y:S01]  /*7960*/  LDTM.16dp256bit.x4 R4, tmem[UR4+0x60] ;  /* 0x00006004000479ee */ /* 0x000e620008120000 */
[----:B------:R-:W-:Y:S01]  /*7970*/  LOP3.LUT R40, R42, 0xffff0000, RZ, 0xc0, !PT ;  /* 0xffff00002a287812 */ /* 0x000fe200078ec0ff */
[----:B------:R-:W-:Y:S01]  /*7980*/  NOP ;  /* 0x0000000000007918 */ /* 0x000fe20000000000 */
[C---:B------:R-:W-:Y:S01]  /*7990*/  SHF.L.U32 R39, R43.reuse, 0x10, RZ ;  /* 0x000000102b277819 */ /* 0x040fe200000006ff */
[----:B------:R-:W-:Y:S01]  /*79a0*/  UIADD3 UR5, UPT, UPT, UR5, 0xd0, URZ ;  /* 0x000000d005057890 */ /* 0x000fe2000fffe0ff */
[----:B------:R-:W-:Y:S02]  /*79b0*/  LOP3.LUT R41, R43, 0xffff0000, RZ, 0xc0, !PT ;  /* 0xffff00002b297812 */ /* 0x000fe400078ec0ff */
[C---:B------:R-:W-:Y:S01]  /*79c0*/  SHF.L.U32 R42, R48.reuse, 0x10, RZ ;  /* 0x00000010302a7819 */ /* 0x040fe200000006ff */
[----:B------:R-:W-:Y:S01]  /*79d0*/  UPRMT UR5, UR37, 0x654, UR5 ;  /* 0x0000065425057896 */ /* 0x000fe20008000005 */
[----:B------:R-:W-:Y:S02]  /*79e0*/  LOP3.LUT R43, R48, 0xffff0000, RZ, 0xc0, !PT ;  /* 0xffff0000302b7812 */ /* 0x000fe400078ec0ff */
[C---:B------:R-:W-:Y:S02]  /*79f0*/  SHF.L.U32 R44, R49.reuse, 0x10, RZ ;  /* 0x00000010312c7819 */ /* 0x040fe400000006ff */
[----:B------:R-:W-:Y:S02]  /*7a00*/  LOP3.LUT R46, R49, 0xffff0000, RZ, 0xc0, !PT ;  /* 0xffff0000312e7812 */ /* 0x000fe400078ec0ff */
[C---:B------:R-:W-:Y:S02]  /*7a10*/  SHF.L.U32 R45, R50.reuse, 0x10, RZ ;  /* 0x00000010322d7819 */ /* 0x040fe400000006ff */
[----:B-1----:R-:W-:Y:S01]  /*7a20*/  SYNCS.ARRIVE.TRANS64.RED.A1T0 RZ, [UR5], RZ ;  /* 0x000000ffffff79a7 */ /* 0x002fe20008100405 */
[----:B------:R-:W-:Y:S02]  /*7a30*/  LOP3.LUT R48, R50, 0xffff0000, RZ, 0xc0, !PT ;  /* 0xffff000032307812 */ /* 0x000fe400078ec0ff */
[C---:B------:R-:W-:Y:S02]  /*7a40*/  SHF.L.U32 R47, R51.reuse, 0x10, RZ ;  /* 0x00000010332f7819 */ /* 0x040fe400000006ff */
[----:B------:R-:W-:Y:S01]  /*7a50*/  LOP3.LUT R50, R51, 0xffff0000, RZ, 0xc0, !PT ;  /* 0xffff000033327812 */ /* 0x000fe200078ec0ff */
[C---:B------:R-:W-:Y:S01]  /*7a60*/  FMUL R4, R33.reuse, R4 ;  /* 0x0000000421047220 */ /* 0x040fe20000400000 */
[C---:B------:R-:W-:Y:S01]  /*7a70*/  FMUL R5, R33.reuse, R5 ;  /* 0x0000000521057220 */ /* 0x040fe20000400000 */
[C---:B------:R-:W-:Y:S01]  /*7a80*/  FMUL R6, R33.reuse, R6 ;  /* 0x0000000621067220 */ /* 0x040fe20000400000 */
[----:B------:R-:W-:Y:S01]  /*7a90*/  FMUL R7, R33, R7 ;  /* 0x0000000721077220 */ /* 0x000fe20000400000 */
[C---:B------:R-:W-:Y:S01]  /*7aa0*/  FFMA R4, R35.reuse, R20, R4 ;  /* 0x0000001423047223 */ /* 0x040fe20000000004 */
[C---:B------:R-:W-:Y:S01]  /*7ab0*/  FFMA R5, R35.reuse, R36, R5 ;  /* 0x0000002423057223 */ /* 0x040fe20000000005 */
[C---:B------:R-:W-:Y:S01]  /*7ac0*/  FFMA R6, R35.reuse, R21, R6 ;  /* 0x0000001523067223 */ /* 0x040fe20000000006 */
[----:B------:R-:W-:Y:S01]  /*7ad0*/  FFMA R7, R35, R38, R7 ;  /* 0x0000002623077223 */ /* 0x000fe20000000007 */
[C---:B------:R-:W-:Y:S01]  /*7ae0*/  FMUL R8, R33.reuse, R8 ;  /* 0x0000000821087220 */ /* 0x040fe20000400000 */
[----:B------:R-:W-:Y:S01]  /*7af0*/  FMUL R9, R33, R9 ;  /* 0x0000000921097220 */ /* 0x000fe20000400000 */
[----:B---3--:R-:W-:Y:S01]  /*7b00*/  F2FP.BF16.F32.PACK_AB R80, R5, R4 ;  /* 0x000000040550723e */ /* 0x008fe200000010ff */
[----:B------:R-:W-:Y:S01]  /*7b10*/  FMUL R0, R33, R10 ;  /* 0x0000000a21007220 */ /* 0x000fe20000400000 */
[----:B------:R-:W-:Y:S01]  /*7b20*/  F2FP.BF16.F32.PACK_AB R81, R7, R6 ;  /* 0x000000060751723e */ /* 0x000fe200000010ff */
[C---:B------:R-:W-:Y:S01]  /*7b30*/  FFMA R8, R35.reuse, R37, R8 ;  /* 0x0000002523087223 */ /* 0x040fe20000000008 */
[----:B------:R-:W-:Y:S01]  /*7b40*/  FFMA R9, R35, R40, R9 ;  /* 0x0000002823097223 */ /* 0x000fe20000000009 */
[C---:B------:R-:W-:Y:S01]  /*7b50*/  FMUL R2, R33.reuse, R11 ;  /* 0x0000000b21027220 */ /* 0x040fe20000400000 */
[C---:B--2---:R-:W-:Y:S01]  /*7b60*/  FMUL R3, R33.reuse, R12 ;  /* 0x0000000c21037220 */ /* 0x044fe20000400000 */
[----:B------:R-:W-:Y:S01]  /*7b70*/  FMUL R10, R33, R13 ;  /* 0x0000000d210a7220 */ /* 0x000fe20000400000 */
[----:B------:R-:W-:Y:S01]  /*7b80*/  FFMA R0, R35, R39, R0 ;  /* 0x0000002723007223 */ /* 0x000fe20000000000 */
        /* <DEDUP_REMOVED lines=40> */
.L_x_124:
[----:B------:R-:W-:Y:S05]  /*7e10*/  BSYNC.RECONVERGENT B0 ;  /* 0x0000000000007941 */ /* 0x000fea0003800200 */
.L_x_123:
[----:B------:R-:W-:Y:S01]  /*7e20*/  BAR.SYNC.DEFER_BLOCKING 0x1, 0x80 ;  /* 0x0042000000007b1d */ /* 0x000fe20000010000 */
[----:B------:R-:W-:Y:S01]  /*7e30*/  UISETP.NE.AND UP0, UPT, UR49, -0x4, UPT ;  /* 0xfffffffc3100788c */ /* 0x000fe2000bf05270 */
[----:B------:R-:W-:Y:S08]  /*7e40*/  IADD3 R0, PT, PT, R30, 0x1, RZ ;  /* 0x000000011e007810 */ /* 0x000ff00007ffe0ff */
[----:B------:R-:W-:Y:S05]  /*7e50*/  BRA.U !UP0, `(.L_x_125) ;  /* 0x0000000108287547 */ /* 0x000fea000b800000 */
[----:B------:R-:W-:Y:S01]  /*7e60*/  ISETP.NE.AND P0, PT, R76, RZ, PT ;  /* 0x000000ff4c00720c */ /* 0x000fe20003f05270 */
[----:B------:R-:W-:Y:S01]  /*7e70*/  IMAD.U32 R3, RZ, RZ, UR51 ;  /* 0x00000033ff037e24 */ /* 0x000fe2000f8e00ff */
[----:B------:R-:W-:Y:S01]  /*7e80*/  UIADD3 UR51, UPT, UPT, UR51, 0x1, URZ ;  /* 0x0000000133337890 */ /* 0x000fe2000fffe0ff */
[----:B------:R-:W-:Y:S03]  /*7e90*/  IMAD.U32 R2, RZ, RZ, UR37 ;  /* 0x00000025ff027e24 */ /* 0x000fe6000f8e00ff */
[----:B------:R-:W-:Y:S04]  /*7ea0*/  UISETP.NE.AND UP0, UPT, UR51, 0x4, UPT ;  /* 0x000000043300788c */ /* 0x000fe8000bf05270 */
[----:B------:R-:W-:Y:S03]  /*7eb0*/  USEL UR51, UR51, URZ, UP0 ;  /* 0x000000ff33337287 */ /* 0x000fe60008000000 */
[----:B------:R-:W-:Y:S05]  /*7ec0*/  @P0 LEA R3, R3, UR48, 0x3 ;  /* 0x0000003003030c11 */ /* 0x000fea000f8e18ff */
[----:B------:R-:W-:Y:S05]  /*7ed0*/  @P0 VIADD R3, R3, 0x60 ;  /* 0x0000006003030836 */ /* 0x000fea0000000000 */
[----:B------:R-:W-:Y:S04]  /*7ee0*/  @P0 PRMT R2, R2, 0x654, R3 ;  /* 0x0000065402020816 */ /* 0x000fe80000000003 */
[----:B------:R2:W-:Y:S03]  /*7ef0*/  @P0 SYNCS.ARRIVE.TRANS64.RED.A1T0 RZ, [R2+URZ], RZ ;  /* 0x000000ff02ff09a7 */ /* 0x0005e600081004ff */
.L_x_125:
[----:B------:R-:W-:Y:S01]  /*7f00*/  ISETP.NE.AND P2, PT, R73, RZ, PT ;  /* 0x000000ff4900720c */ /* 0x000fe20003f45270 */
[----:B------:R-:W-:Y:S01]  /*7f10*/  UIADD3 UR49, UPT, UPT, UR49, 0x4, URZ ;  /* 0x0000000431317890 */ /* 0x000fe2000fffe0ff */
[----:B------:R-:W-:Y:S01]  /*7f20*/  ISETP.NE.AND P0, PT, R75, 0x2, PT ;  /* 0x000000024b00780c */ /* 0x000fe20003f05270 */
[----:B------:R-:W-:Y:S01]  /*7f30*/  IMAD.IADD R20, R29, 0x1, R58 ;  /* 0x000000011d147824 */ /* 0x000fe200078e023a */
[----:B------:R-:W-:Y:S01]  /*7f40*/  ISETP.NE.AND P1, PT, R0, 0x4, PT ;  /* 0x000000040000780c */ /* 0x000fe20003f25270 */
[----:B------:R-:W-:Y:S01]  /*7f50*/  IMAD.IADD R21, R31, 0x1, R60 ;  /* 0x000000011f157824 */ /* 0x000fe200078e023c */
[----:B------:R-:W-:Y:S02]  /*7f60*/  SEL R3, RZ, 0x1, P0 ;  /* 0x00000001ff037807 */ /* 0x000fe40000000000 */
[----:B--2---:R-:W-:Y:S02]  /*7f70*/  SEL R2, RZ, 0x1, P1 ;  /* 0x00000001ff027807 */ /* 0x004fe40000800000 */
[----:B------:R-:W-:Y:S02]  /*7f80*/  LOP3.LUT R68, R68, R3, RZ, 0x3c, !PT ;  /* 0x0000000344447212 */ /* 0x000fe400078e3cff */
[----:B------:R-:W-:Y:S02]  /*7f90*/  LOP3.LUT R69, R69, R2, RZ, 0x3c, !PT ;  /* 0x0000000245457212 */ /* 0x000fe400078e3cff */
[----:B------:R-:W-:Y:S02]  /*7fa0*/  @P2 R2UR UR36, R67 ;  /* 0x00000000432422ca */ /* 0x000fe400000e0000 */
[----:B------:R-:W-:Y:S02]  /*7fb0*/  SEL R75, R75, RZ, P0 ;  /* 0x000000ff4b4b7207 */ /* 0x000fe40000000000 */
[----:B------:R-:W-:Y:S01]  /*7fc0*/  SEL R30, R0, RZ, P1 ;  /* 0x000000ff001e7207 */ /* 0x000fe20000800000 */
[----:B------:R-:W-:Y:S10]  /*7fd0*/  @P2 BRA `(.L_x_126) ;  /* 0xffffffd000182947 */ /* 0x000ff4000383ffff */
[----:B------:R-:W-:-:S09]  /*7fe0*/  UISETP.NE.AND UP0, UPT, UR50, URZ, UPT ;  /* 0x000000ff3200728c */ /* 0x000fd2000bf05270 */
[----:B------:R-:W-:Y:S05]  /*7ff0*/  BRA.U !UP0, `(.L_x_127) ;  /* 0x0000000108487547 */ /* 0x000fea000b800000 */
[----:B------:R-:W2:Y:S02]  /*8000*/  LDCU.64 UR4, c[0x0][0x890] ;  /* 0x00011200ff0477ac */ /* 0x000ea40008000a00 */
[----:B--2---:R-:W-:-:S04]  /*8010*/  UISETP.NE.U32.AND UP0, UPT, UR4, URZ, UPT ;  /* 0x000000ff0400728c */ /* 0x004fc8000bf05070 */
[----:B------:R-:W-:-:S09]  /*8020*/  UISETP.NE.AND.EX UP0, UPT, UR5, URZ, UPT, UP0 ;  /* 0x000000ff0500728c */ /* 0x000fd2000bf05300 */
[----:B------:R-:W-:Y:S05]  /*8030*/  BRA.U UP0, `(.L_x_128) ;  /* 0x00000001000c7547 */ /* 0x000fea000b800000 */
[----:B------:R-:W-:-:S13]  /*8040*/  FSETP.NEU.AND P0, PT, R35, RZ, PT ;  /* 0x000000ff2300720b */ /* 0x000fda0003f0d000 */
[----:B------:R-:W-:Y:S05]  /*8050*/  @!P0 EXIT ;  /* 0x000000000000894d */ /* 0x000fea0003800000 */
[----:B------:R-:W-:Y:S05]  /*8060*/  BRA `(.L_x_127) ;  /* 0x00000000002c7947 */ /* 0x000fea0003800000 */
.L_x_128:
[----:B------:R-:W-:Y:S01]  /*8070*/  ISETP.NE.AND P0, PT, R74, RZ, PT ;  /* 0x000000ff4a00720c */ /* 0x000fe20003f05270 */
[----:B------:R-:W-:-:S12]  /*8080*/  BSSY.RECONVERGENT B0, `(.L_x_127) ;  /* 0x0000009000007945 */ /* 0x000fd80003800200 */
[----:B------:R-:W-:Y:S05]  /*8090*/  @P0 BRA `(.L_x_129) ;  /* 0x0000000000140947 */ /* 0x000fea0003800000 */
[----:B------:R-:W2:Y:S02]  /*80a0*/  LDCU.64 UR4, c[0x0][0x888] ;  /* 0x00011100ff0477ac */ /* 0x000ea40008000a00 */
[----:B--2---:R-:W-:-:S04]  /*80b0*/  ISETP.NE.U32.AND P0, PT, RZ, UR4, PT ;  /* 0x00000004ff007c0c */ /* 0x004fc8000bf05070 */
[----:B------:R-:W-:-:S13]  /*80c0*/  ISETP.NE.AND.EX P0, PT, RZ, UR5, PT, P0 ;  /* 0x00000005ff007c0c */ /* 0x000fda000bf05300 */
[----:B------:R-:W-:Y:S05]  /*80d0*/  @!P0 EXIT ;  /* 0x000000000000894d */ /* 0x000fea0003800000 */
[----:B------:R-:W-:Y:S05]  /*80e0*/  BRA `(.L_x_130) ;  /* 0x0000000000087947 */ /* 0x000fea0003800000 */
.L_x_129:
[----:B------:R-:W-:-:S13]  /*80f0*/  FSETP.NEU.AND P0, PT, R35, RZ, PT ;  /* 0x000000ff2300720b */ /* 0x000fda0003f0d000 */
[----:B------:R-:W-:Y:S05]  /*8100*/  @!P0 EXIT ;  /* 0x000000000000894d */ /* 0x000fea0003800000 */
.L_x_130:
[----:B------:R-:W-:Y:S05]  /*8110*/  BSYNC.RECONVERGENT B0 ;  /* 0x0000000000007941 */ /* 0x000fea0003800200 */
.L_x_127:
[----:B------:R-:W-:Y:S01]  /*8120*/  ULEA UR4, UR51, UR48, 0x3 ;  /* 0x0000003033047291 */ /* 0x000fe2000f8e18ff */
[----:B------:R-:W-:-:S04]  /*8130*/  DEPBAR.LE SB0, 0x0 ;  /* 0x000080000000791a */ /* 0x000fc80000000000 */
[----:B------:R-:W-:-:S04]  /*8140*/  UIADD3 UR4, UPT, UPT, UR4, 0x60, URZ ;  /* 0x0000006004047890 */ /* 0x000fc8000fffe0ff */
[----:B------:R-:W-:-:S09]  /*8150*/  UPRMT UR4, UR37, 0x654, UR4 ;  /* 0x0000065425047896 */ /* 0x000fd20008000004 */
[----:B------:R-:W-:Y:S01]  /*8160*/  SYNCS.ARRIVE.TRANS64.RED.A1T0 RZ, [UR4], RZ ;  /* 0x000000ffffff79a7 */ /* 0x000fe20008100404 */
[----:B------:R-:W-:Y:S05]  /*8170*/  EXIT ;  /* 0x000000000000794d */ /* 0x000fea0003800000 */
.L_x_19:
[----:B--2---:R2:W1:Y:S02]  /*8180*/  SYNCS.PHASECHK.TRANS64.TRYWAIT P0, [R3+URZ+0x100], R2 ;  /* 0x00010002030075a7 */ /* 0x00446400080011ff */
[----:B-1----:R-:W-:Y:S05]  /*8190*/  @!P0 NANOSLEEP.SYNCS 0x989680 ;  /* 0x009896800000895d */ /* 0x002fea0003900000 */
[----:B------:R-:W1:Y:S02]  /*81a0*/  @!P0 SYNCS.PHASECHK.TRANS64 P0, [R3+URZ+0x100], R2 ;  /* 0x00010002030085a7 */ /* 0x000e6400080010ff */
[----:B-1----:R-:W-:Y:S05]  /*81b0*/  @!P0 BRA `(.L_x_19) ;  /* 0xfffffffc00f08947 */ /* 0x002fea000383ffff */
[----:B------:R-:W-:Y:S05]  /*81c0*/  BRA `(.L_x_131) ;  /* 0xffffff9400087947 */ /* 0x000fea000383ffff */
.L_x_22:
[----:B-1----:R-:W-:-:S07]  /*81d0*/  MOV R2, UR33 ;  /* 0x0000002100027c02 */ /* 0x002fce0008000f00 */
.L_x_132:
[----:B-1----:R1:W2:Y:S02]  /*81e0*/  SYNCS.PHASECHK.TRANS64.TRYWAIT P0, [R2+URZ+0x20], R5 ;  /* 0x00002005020075a7 */ /* 0x0022a400080011ff */
[----:B--2---:R-:W-:Y:S05]  /*81f0*/  @!P0 NANOSLEEP.SYNCS 0x989680 ;  /* 0x009896800000895d */ /* 0x004fea0003900000 */
[----:B------:R-:W2:Y:S02]  /*8200*/  @!P0 SYNCS.PHASECHK.TRANS64 P0, [R2+URZ+0x20], R5 ;  /* 0x00002005020085a7 */ /* 0x000ea400080010ff */
[----:B--2---:R-:W-:Y:S05]  /*8210*/  @!P0 BRA `(.L_x_132) ;  /* 0xfffffffc00f08947 */ /* 0x004fea000383ffff */
[----:B------:R-:W-:Y:S05]  /*8220*/  BRA `(.L_x_21) ;  /* 0xffffff9400587947 */ /* 0x000fea000383ffff */
.L_x_28:
[----:B-1----:R-:W-:-:S07]  /*8230*/  MOV R2, UR33 ;  /* 0x0000002100027c02 */ /* 0x002fce0008000f00 */
.L_x_133:
[----:B-1----:R1:W2:Y:S02]  /*8240*/  SYNCS.PHASECHK.TRANS64.TRYWAIT P0, [R2+URZ+0x20], R5 ;  /* 0x00002005020075a7 */ /* 0x0022a400080011ff */
[----:B--2---:R-:W-:Y:S05]  /*8250*/  @!P0 NANOSLEEP.SYNCS 0x989680 ;  /* 0x009896800000895d */ /* 0x004fea0003900000 */
[----:B------:R-:W2:Y:S02]  /*8260*/  @!P0 SYNCS.PHASECHK.TRANS64 P0, [R2+URZ+0x20], R5 ;  /* 0x00002005020085a7 */ /* 0x000ea400080010ff */
[----:B--2---:R-:W-:Y:S05]  /*8270*/  @!P0 BRA `(.L_x_133) ;  /* 0xfffffffc00f08947 */ /* 0x004fea000383ffff */
[----:B------:R-:W-:Y:S05]  /*8280*/  BRA `(.L_x_27) ;  /* 0xffffff9800307947 */ /* 0x000fea000383ffff */
.L_x_32:
[----:B-1----:R1:W2:Y:S02]  /*8290*/  SYNCS.PHASECHK.TRANS64.TRYWAIT P0, [R2+URZ+0x90], R3 ;  /* 0x00009003020075a7 */ /* 0x0022a400080011ff */
[----:B--2---:R-:W-:Y:S05]  /*82a0*/  @!P0 NANOSLEEP.SYNCS 0x989680 ;  /* 0x009896800000895d */ /* 0x004fea0003900000 */
[----:B------:R-:W2:Y:S02]  /*82b0*/  @!P0 SYNCS.PHASECHK.TRANS64 P0, [R2+URZ+0x90], R3 ;  /* 0x00009003020085a7 */ /* 0x000ea400080010ff */
[----:B--2---:R-:W-:Y:S05]  /*82c0*/  @!P0 BRA `(.L_x_32) ;  /* 0xfffffffc00f08947 */ /* 0x004fea000383ffff */
[----:B------:R-:W-:Y:S05]  /*82d0*/  BRA `(.L_x_134) ;  /* 0xffffff9800e87947 */ /* 0x000fea000383ffff */
.L_x_36:
[----:B----4-:R-:W-:-:S07]  /*82e0*/  MOV R0, UR5 ;  /* 0x0000000500007c02 */ /* 0x010fce0008000f00 */
.L_x_135:
[----:B-1----:R1:W2:Y:S02]  /*82f0*/  SYNCS.PHASECHK.TRANS64.TRYWAIT P0, [R0+URZ], R3 ;  /* 0x00000003000075a7 */ /* 0x0022a400080011ff */
[----:B--2---:R-:W-:Y:S05]  /*8300*/  @!P0 NANOSLEEP.SYNCS 0x989680 ;  /* 0x009896800000895d */ /* 0x004fea0003900000 */
[----:B------:R-:W2:Y:S02]  /*8310*/  @!P0 SYNCS.PHASECHK.TRANS64 P0, [R0+URZ], R3 ;  /* 0x00000003000085a7 */ /* 0x000ea400080010ff */
[----:B--2---:R-:W-:Y:S05]  /*8320*/  @!P0 BRA `(.L_x_135) ;  /* 0xfffffffc00f08947 */ /* 0x004fea000383ffff */
[----:B------:R-:W-:Y:S05]  /*8330*/  BRA `(.L_x_136) ;  /* 0xffffffa000587947 */ /* 0x000fea000383ffff */
.L_x_37:
[----:B----4-:R-:W-:-:S07]  /*8340*/  MOV R0, UR5 ;  /* 0x0000000500007c02 */ /* 0x010fce0008000f00 */
.L_x_137:
[----:B-1----:R1:W2:Y:S02]  /*8350*/  SYNCS.PHASECHK.TRANS64.TRYWAIT P0, [R0+URZ], R3 ;  /* 0x00000003000075a7 */ /* 0x0022a400080011ff */
[----:B--2---:R-:W-:Y:S05]  /*8360*/  @!P0 NANOSLEEP.SYNCS 0x989680 ;  /* 0x009896800000895d */ /* 0x004fea0003900000 */
[----:B------:R-:W2:Y:S02]  /*8370*/  @!P0 SYNCS.PHASECHK.TRANS64 P0, [R0+URZ], R3 ;  /* 0x00000003000085a7 */ /* 0x000ea400080010ff */
[----:B--2---:R-:W-:Y:S05]  /*8380*/  @!P0 BRA `(.L_x_137) ;  /* 0xfffffffc00f08947 */ /* 0x004fea000383ffff */
[----:B------:R-:W-:Y:S05]  /*8390*/  BRA `(.L_x_138) ;  /* 0xffffffa000647947 */ /* 0x000fea000383ffff */
.L_x_38:
[----:B----4-:R-:W-:-:S07]  /*83a0*/  MOV R0, UR5 ;  /* 0x0000000500007c02 */ /* 0x010fce0008000f00 */
.L_x_139:
[----:B-1----:R1:W2:Y:S02]  /*83b0*/  SYNCS.PHASECHK.TRANS64.TRYWAIT P0, [R0+URZ], R3 ;  /* 0x00000003000075a7 */ /* 0x0022a400080011ff */
[----:B--2---:R-:W-:Y:S05]  /*83c0*/  @!P0 NANOSLEEP.SYNCS 0x989680 ;  /* 0x009896800000895d */ /* 0x004fea0003900000 */
[----:B------:R-:W2:Y:S02]  /*83d0*/  @!P0 SYNCS.PHASECHK.TRANS64 P0, [R0+URZ], R3 ;  /* 0x00000003000085a7 */ /* 0x000ea400080010ff */
[----:B--2---:R-:W-:Y:S05]  /*83e0*/  @!P0 BRA `(.L_x_139) ;  /* 0xfffffffc00f08947 */ /* 0x004fea000383ffff */
[----:B------:R-:W-:Y:S05]  /*83f0*/  BRA `(.L_x_140) ;  /* 0xffffffa000707947 */ /* 0x000fea000383ffff */
.L_x_41:
[----:B-1----:R1:W2:Y:S02]  /*8400*/  SYNCS.PHASECHK.TRANS64.TRYWAIT P0, [R0+URZ+0xf0], R5 ;  /* 0x0000f005000075a7 */ /* 0x0022a400080011ff */
[----:B--2---:R-:W-:Y:S05]  /*8410*/  @!P0 NANOSLEEP.SYNCS 0x989680 ;  /* 0x009896800000895d */ /* 0x004fea0003900000 */
[----:B------:R-:W2:Y:S02]  /*8420*/  @!P0 SYNCS.PHASECHK.TRANS64 P0, [R0+URZ+0xf0], R5 ;  /* 0x0000f005000085a7 */ /* 0x000ea400080010ff */
[----:B--2---:R-:W-:Y:S05]  /*8430*/  @!P0 BRA `(.L_x_41) ;  /* 0xfffffffc00f08947 */ /* 0x004fea000383ffff */
[----:B------:R-:W-:Y:S05]  /*8440*/  BRA `(.L_x_141) ;  /* 0xffffffa000cc7947 */ /* 0x000fea000383ffff */
.L_x_42:
[----:B------:R-:W-:-:S07]  /*8450*/  MOV R0, UR5 ;  /* 0x0000000500007c02 */ /* 0x000fce0008000f00 */
.L_x_142:
[----:B-1----:R1:W2:Y:S02]  /*8460*/  SYNCS.PHASECHK.TRANS64.TRYWAIT P0, [R0+URZ+0xa0], R5 ;  /* 0x0000a005000075a7 */ /* 0x0022a400080011ff */
[----:B--2---:R-:W-:Y:S05]  /*8470*/  @!P0 NANOSLEEP.SYNCS 0x989680 ;  /* 0x009896800000895d */ /* 0x004fea0003900000 */
[----:B------:R-:W2:Y:S02]  /*8480*/  @!P0 SYNCS.PHASECHK.TRANS64 P0, [R0+URZ+0xa0], R5 ;  /* 0x0000a005000085a7 */ /* 0x000ea400080010ff */
[----:B--2---:R-:W-:Y:S05]  /*8490*/  @!P0 BRA `(.L_x_142) ;  /* 0xfffffffc00f08947 */ /* 0x004fea000383ffff */
[----:B------:R-:W-:Y:S05]  /*84a0*/  BRA `(.L_x_143) ;  /* 0xffffffa000dc7947 */ /* 0x000fea000383ffff */
.L_x_43:
[----:B-1----:R1:W2:Y:S02]  /*84b0*/  SYNCS.PHASECHK.TRANS64.TRYWAIT P1, [R0+URZ+0x90], R5 ;  /* 0x00009005000075a7 */ /* 0x0022a400080211ff */
[----:B--2---:R-:W-:Y:S05]  /*84c0*/  @!P1 NANOSLEEP.SYNCS 0x989680 ;  /* 0x009896800000995d */ /* 0x004fea0003900000 */
[----:B------:R-:W2:Y:S02]  /*84d0*/  @!P1 SYNCS.PHASECHK.TRANS64 P1, [R0+URZ+0x90], R5 ;  /* 0x00009005000095a7 */ /* 0x000ea400080210ff */
[----:B--2---:R-:W-:Y:S05]  /*84e0*/  @!P1 BRA `(.L_x_43) ;  /* 0xfffffffc00f09947 */ /* 0x004fea000383ffff */
[----:B------:R-:W-:Y:S05]  /*84f0*/  BRA `(.L_x_144) ;  /* 0xffffffa4000c7947 */ /* 0x000fea000383ffff */
.L_x_46:
[----:B------:R-:W-:-:S07]  /*8500*/  MOV R0, UR5 ;  /* 0x0000000500007c02 */ /* 0x000fce0008000f00 */
.L_x_145:
[----:B-1----:R1:W2:Y:S02]  /*8510*/  SYNCS.PHASECHK.TRANS64.TRYWAIT P0, [R0+URZ+0xa0], R3 ;  /* 0x0000a003000075a7 */ /* 0x0022a400080011ff */
[----:B--2---:R-:W-:Y:S05]  /*8520*/  @!P0 NANOSLEEP.SYNCS 0x989680 ;  /* 0x009896800000895d */ /* 0x004fea0003900000 */
[----:B------:R-:W2:Y:S02]  /*8530*/  @!P0 SYNCS.PHASECHK.TRANS64 P0, [R0+URZ+0xa0], R3 ;  /* 0x0000a003000085a7 */ /* 0x000ea400080010ff */
[----:B--2---:R-:W-:Y:S05]  /*8540*/  @!P0 BRA `(.L_x_145) ;  /* 0xfffffffc00f08947 */ /* 0x004fea000383ffff */
[----:B------:R-:W-:Y:S05]  /*8550*/  BRA `(.L_x_45) ;  /* 0xffffffa400607947 */ /* 0x000fea000383ffff */
.L_x_53:
[----:B-1----:R1:W2:Y:S02]  /*8560*/  SYNCS.PHASECHK.TRANS64.TRYWAIT P1, [R0+URZ+0x90], R5 ;  /* 0x00009005000075a7 */ /* 0x0022a400080211ff */
[----:B--2---:R-:W-:Y:S05]  /*8570*/  @!P1 NANOSLEEP.SYNCS 0x989680 ;  /* 0x009896800000995d */ /* 0x004fea0003900000 */
[----:B------:R-:W2:Y:S02]  /*8580*/  @!P1 SYNCS.PHASECHK.TRANS64 P1, [R0+URZ+0x90], R5 ;  /* 0x00009005000095a7 */ /* 0x000ea400080210ff */
[----:B--2---:R-:W-:Y:S05]  /*8590*/  @!P1 BRA `(.L_x_53) ;  /* 0xfffffffc00f09947 */ /* 0x004fea000383ffff */
[----:B------:R-:W-:Y:S05]  /*85a0*/  BRA `(.L_x_146) ;  /* 0xffffffa800f07947 */ /* 0x000fea000383ffff */
.L_x_54:
[----:B------:R-:W-:-:S07]  /*85b0*/  MOV R3, UR6 ;  /* 0x0000000600037c02 */ /* 0x000fce0008000f00 */
.L_x_147:
[----:B-1----:R1:W2:Y:S02]  /*85c0*/  SYNCS.PHASECHK.TRANS64.TRYWAIT P0, [R3+URZ+0xd0], R0 ;  /* 0x0000d000030075a7 */ /* 0x0022a400080011ff */
[----:B--2---:R-:W-:Y:S05]  /*85d0*/  @!P0 NANOSLEEP.SYNCS 0x989680 ;  /* 0x009896800000895d */ /* 0x004fea0003900000 */
[----:B------:R-:W2:Y:S02]  /*85e0*/  @!P0 SYNCS.PHASECHK.TRANS64 P0, [R3+URZ+0xd0], R0 ;  /* 0x0000d000030085a7 */ /* 0x000ea400080010ff */
[----:B--2---:R-:W-:Y:S05]  /*85f0*/  @!P0 BRA `(.L_x_147) ;  /* 0xfffffffc00f08947 */ /* 0x004fea000383ffff */
[----:B------:R-:W-:Y:S05]  /*8600*/  BRA `(.L_x_148) ;  /* 0xffffffac00407947 */ /* 0x000fea000383ffff */
.L_x_57:
[----:B------:R-:W-:Y:S07]  /*8610*/  MOV R0, UR11 ;  /* 0x0000000b00007c02 */ /* 0x000fee0008000f00 */
.L_x_149:
[----:B-1----:R1:W2:Y:S02]  /*8620*/  SYNCS.PHASECHK.TRANS64.TRYWAIT P0, [R0+URZ], R3 ;  /* 0x00000003000075a7 */ /* 0x0022a400080011ff */
[----:B--2---:R-:W-:Y:S05]  /*8630*/  @!P0 NANOSLEEP.SYNCS 0x989680 ;  /* 0x009896800000895d */ /* 0x004fea0003900000 */
[----:B------:R-:W2:Y:S02]  /*8640*/  @!P0 SYNCS.PHASECHK.TRANS64 P0, [R0+URZ], R3 ;  /* 0x00000003000085a7 */ /* 0x000ea400080010ff */
[----:B--2---:R-:W-:Y:S05]  /*8650*/  @!P0 BRA `(.L_x_149) ;  /* 0xfffffffc00f08947 */ /* 0x004fea000383ffff */
[----:B------:R-:W-:Y:S05]  /*8660*/  BRA `(.L_x_56) ;  /* 0xffffffac005c7947 */ /* 0x000fea000383ffff */
.L_x_60:
[----:B------:R-:W-:-:S07]  /*8670*/  MOV R0, UR6 ;  /* 0x0000000600007c02 */ /* 0x000fce0008000f00 */
.L_x_150:
[----:B--2---:R2:W4:Y:S02]  /*8680*/  SYNCS.PHASECHK.TRANS64.TRYWAIT P0, [R0+URZ], R3 ;  /* 0x00000003000075a7 */ /* 0x00452400080011ff */
[----:B----4-:R-:W-:Y:S05]  /*8690*/  @!P0 NANOSLEEP.SYNCS 0x989680 ;  /* 0x009896800000895d */ /* 0x010fea0003900000 */
[----:B------:R-:W4:Y:S02]  /*86a0*/  @!P0 SYNCS.PHASECHK.TRANS64 P0, [R0+URZ], R3 ;  /* 0x00000003000085a7 */ /* 0x000f2400080010ff */
[----:B----4-:R-:W-:Y:S05]  /*86b0*/  @!P0 BRA `(.L_x_150) ;  /* 0xfffffffc00f08947 */ /* 0x010fea000383ffff */
[----:B------:R-:W-:Y:S05]  /*86c0*/  BRA `(.L_x_151) ;  /* 0xffffffb000887947 */ /* 0x000fea000383ffff */
.L_x_61:
[----:B------:R-:W-:-:S07]  /*86d0*/  MOV R0, UR6 ;  /* 0x0000000600007c02 */ /* 0x000fce0008000f00 */
.L_x_152:
[----:B-1----:R1:W2:Y:S02]  /*86e0*/  SYNCS.PHASECHK.TRANS64.TRYWAIT P0, [R0+URZ], R3 ;  /* 0x00000003000075a7 */ /* 0x0022a400080011ff */
[----:B--2---:R-:W-:Y:S05]  /*86f0*/  @!P0 NANOSLEEP.SYNCS 0x989680 ;  /* 0x009896800000895d */ /* 0x004fea0003900000 */
[----:B------:R-:W2:Y:S02]  /*8700*/  @!P0 SYNCS.PHASECHK.TRANS64 P0, [R0+URZ], R3 ;  /* 0x00000003000085a7 */ /* 0x000ea400080010ff */
[----:B--2---:R-:W-:Y:S05]  /*8710*/  @!P0 BRA `(.L_x_152) ;  /* 0xfffffffc00f08947 */ /* 0x004fea000383ffff */
[----:B------:R-:W-:Y:S05]  /*8720*/  BRA `(.L_x_153) ;  /* 0xffffffb000947947 */ /* 0x000fea000383ffff */
.L_x_62:
[----:B------:R-:W-:-:S07]  /*8730*/  MOV R0, UR6 ;  /* 0x0000000600007c02 */ /* 0x000fce0008000f00 */
.L_x_154:
[----:B-1----:R1:W2:Y:S02]  /*8740*/  SYNCS.PHASECHK.TRANS64.TRYWAIT P0, [R0+URZ], R3 ;  /* 0x00000003000075a7 */ /* 0x0022a400080011ff */
[----:B--2---:R-:W-:Y:S05]  /*8750*/  @!P0 NANOSLEEP.SYNCS 0x989680 ;  /* 0x009896800000895d */ /* 0x004fea0003900000 */
[----:B------:R-:W2:Y:S02]  /*8760*/  @!P0 SYNCS.PHASECHK.TRANS64 P0, [R0+URZ], R3 ;  /* 0x00000003000085a7 */ /* 0x000ea400080010ff */
[----:B--2---:R-:W-:Y:S05]  /*8770*/  @!P0 BRA `(.L_x_154) ;  /* 0xfffffffc00f08947 */ /* 0x004fea000383ffff */
[----:B------:R-:W-:Y:S05]  /*8780*/  BRA `(.L_x_155) ;  /* 0xffffffb000a07947 */ /* 0x000fea000383ffff */
.L_x_63:
[----:B------:R-:W-:-:S07]  /*8790*/  MOV R0, UR7 ;  /* 0x0000000700007c02 */ /* 0x000fce0008000f00 */
.L_x_156:
[----:B-1----:R1:W2:Y:S02]  /*87a0*/  SYNCS.PHASECHK.TRANS64.TRYWAIT P0, [R0+URZ], R3 ;  /* 0x00000003000075a7 */ /* 0x0022a400080011ff */
[----:B--2---:R-:W-:Y:S05]  /*87b0*/  @!P0 NANOSLEEP.SYNCS 0x989680 ;  /* 0x009896800000895d */ /* 0x004fea0003900000 */
[----:B------:R-:W2:Y:S02]  /*87c0*/  @!P0 SYNCS.PHASECHK.TRANS64 P0, [R0+URZ], R3 ;  /* 0x00000003000085a7 */ /* 0x000ea400080010ff */
[----:B--2---:R-:W-:Y:S05]  /*87d0*/  @!P0 BRA `(.L_x_156) ;  /* 0xfffffffc00f08947 */ /* 0x004fea000383ffff */
[----:B------:R-:W-:Y:S05]  /*87e0*/  BRA `(.L_x_157) ;  /* 0xffffffb000ac7947 */ /* 0x000fea000383ffff */
.L_x_68:
[----:B--2---:R2:W3:Y:S02]  /*87f0*/  SYNCS.PHASECHK.TRANS64.TRYWAIT P0, [R0+URZ+0x90], R3 ;  /* 0x00009003000075a7 */ /* 0x0044e400080011ff */
[----:B---3--:R-:W-:Y:S05]  /*8800*/  @!P0 NANOSLEEP.SYNCS 0x989680 ;  /* 0x009896800000895d */ /* 0x008fea0003900000 */
[----:B------:R-:W3:Y:S02]  /*8810*/  @!P0 SYNCS.PHASECHK.TRANS64 P0, [R0+URZ+0x90], R3 ;  /* 0x00009003000085a7 */ /* 0x000ee400080010ff */
[----:B---3--:R-:W-:Y:S05]  /*8820*/  @!P0 BRA `(.L_x_68) ;  /* 0xfffffffc00f08947 */ /* 0x008fea000383ffff */
[----:B------:R-:W-:Y:S05]  /*8830*/  BRA `(.L_x_158) ;  /* 0xffffffb400b87947 */ /* 0x000fea000383ffff */
.L_x_71:
[----:B------:R-:W-:Y:S07]  /*8840*/  MOV R0, UR7 ;  /* 0x0000000700007c02 */ /* 0x000fee0008000f00 */
.L_x_159:
[----:B--2---:R2:W3:Y:S02]  /*8850*/  SYNCS.PHASECHK.TRANS64.TRYWAIT P0, [R0+URZ+0x88], R3 ;  /* 0x00008803000075a7 */ /* 0x0044e400080011ff */
[----:B---3--:R-:W-:Y:S05]  /*8860*/  @!P0 NANOSLEEP.SYNCS 0x989680 ;  /* 0x009896800000895d */ /* 0x008fea0003900000 */
[----:B------:R-:W3:Y:S02]  /*8870*/  @!P0 SYNCS.PHASECHK.TRANS64 P0, [R0+URZ+0x88], R3 ;  /* 0x00008803000085a7 */ /* 0x000ee400080010ff */
[----:B---3--:R-:W-:Y:S05]  /*8880*/  @!P0 BRA `(.L_x_159) ;  /* 0xfffffffc00f08947 */ /* 0x008fea000383ffff */
[----:B------:R-:W-:Y:S05]  /*8890*/  BRA `(.L_x_70) ;  /* 0xffffffb800987947 */ /* 0x000fea000383ffff */
.L_x_74:
[----:B------:R-:W-:Y:S07]  /*88a0*/  MOV R3, UR7 ;  /* 0x0000000700037c02 */ /* 0x000fee0008000f00 */
.L_x_160:
[----:B-1----:R1:W2:Y:S02]  /*88b0*/  SYNCS.PHASECHK.TRANS64.TRYWAIT P0, [R3+URZ+0x60], R12 ;  /* 0x0000600c030075a7 */ /* 0x0022a400080011ff */
[----:B--2---:R-:W-:Y:S05]  /*88c0*/  @!P0 NANOSLEEP.SYNCS 0x989680 ;  /* 0x009896800000895d */ /* 0x004fea0003900000 */
[----:B------:R-:W2:Y:S02]  /*88d0*/  @!P0 SYNCS.PHASECHK.TRANS64 P0, [R3+URZ+0x60], R12 ;  /* 0x0000600c030085a7 */ /* 0x000ea400080010ff */
[----:B--2---:R-:W-:Y:S05]  /*88e0*/  @!P0 BRA `(.L_x_160) ;  /* 0xfffffffc00f08947 */ /* 0x004fea000383ffff */
[----:B------:R-:W-:Y:S05]  /*88f0*/  BRA `(.L_x_161) ;  /* 0xffffffbc00107947 */ /* 0x000fea000383ffff */
.L_x_75:
[----:B-1----:R-:W-:Y:S07]  /*8900*/  MOV R3, UR7 ;  /* 0x0000000700037c02 */ /* 0x002fee0008000f00 */
.L_x_162:
[----:B-1----:R1:W2:Y:S02]  /*8910*/  SYNCS.PHASECHK.TRANS64.TRYWAIT P0, [R3+URZ+0x68], R12 ;  /* 0x0000680c030075a7 */ /* 0x0022a400080011ff */
[----:B--2---:R-:W-:Y:S05]  /*8920*/  @!P0 NANOSLEEP.SYNCS 0x989680 ;  /* 0x009896800000895d */ /* 0x004fea0003900000 */
[----:B------:R-:W2:Y:S02]  /*8930*/  @!P0 SYNCS.PHASECHK.TRANS64 P0, [R3+URZ+0x68], R12 ;  /* 0x0000680c030085a7 */ /* 0x000ea400080010ff */
[----:B--2---:R-:W-:Y:S05]  /*8940*/  @!P0 BRA `(.L_x_162) ;  /* 0xfffffffc00f08947 */ /* 0x004fea000383ffff */
[----:B------:R-:W-:Y:S05]  /*8950*/  BRA `(.L_x_163) ;  /* 0xffffffbc004c7947 */ /* 0x000fea000383ffff */
.L_x_76:
[----:B-1----:R-:W-:Y:S07]  /*8960*/  MOV R3, UR7 ;  /* 0x0000000700037c02 */ /* 0x002fee0008000f00 */
.L_x_164:
[----:B-1----:R1:W2:Y:S02]  /*8970*/  SYNCS.PHASECHK.TRANS64.TRYWAIT P0, [R3+URZ+0x70], R12 ;  /* 0x0000700c030075a7 */ /* 0x0022a400080011ff */
[----:B--2---:R-:W-:Y:S05]  /*8980*/  @!P0 NANOSLEEP.SYNCS 0x989680 ;  /* 0x009896800000895d */ /* 0x004fea0003900000 */
[----:B------:R-:W2:Y:S02]  /*8990*/  @!P0 SYNCS.PHASECHK.TRANS64 P0, [R3+URZ+0x70], R12 ;  /* 0x0000700c030085a7 */ /* 0x000ea400080010ff */
[----:B--2---:R-:W-:Y:S05]  /*89a0*/  @!P0 BRA `(.L_x_164) ;  /* 0xfffffffc00f08947 */ /* 0x004fea000383ffff */
[----:B------:R-:W-:Y:S05]  /*89b0*/  BRA `(.L_x_165) ;  /* 0xffffffbc00947947 */ /* 0x000fea000383ffff */
.L_x_77:
[----:B------:R-:W-:Y:S07]  /*89c0*/  MOV R3, UR7 ;  /* 0x0000000700037c02 */ /* 0x000fee0008000f00 */
.L_x_166:
[----:B-1----:R1:W2:Y:S02]  /*89d0*/  SYNCS.PHASECHK.TRANS64.TRYWAIT P0, [R3+URZ+0x78], R12 ;  /* 0x0000780c030075a7 */ /* 0x0022a400080011ff */
[----:B--2---:R-:W-:Y:S05]  /*89e0*/  @!P0 NANOSLEEP.SYNCS 0x989680 ;  /* 0x009896800000895d */ /* 0x004fea0003900000 */
[----:B------:R-:W2:Y:S02]  /*89f0*/  @!P0 SYNCS.PHASECHK.TRANS64 P0, [R3+URZ+0x78], R12 ;  /* 0x0000780c030085a7 */ /* 0x000ea400080010ff */
[----:B--2---:R-:W-:Y:S05]  /*8a00*/  @!P0 BRA `(.L_x_166) ;  /* 0xfffffffc00f08947 */ /* 0x004fea000383ffff */
[----:B------:R-:W-:Y:S05]  /*8a10*/  BRA `(.L_x_167) ;  /* 0xffffffc0001c7947 */ /* 0x000fea000383ffff */
.L_x_79:
[----:B------:R-:W-:-:S07]  /*8a20*/  MOV R0, UR7 ;  /* 0x0000000700007c02 */ /* 0x000fce0008000f00 */
.L_x_168:
[----:B-1----:R1:W3:Y:S02]  /*8a30*/  SYNCS.PHASECHK.TRANS64.TRYWAIT P0, [R0+URZ+0x60], R3 ;  /* 0x00006003000075a7 */ /* 0x0022e400080011ff */
[----:B---3--:R-:W-:Y:S05]  /*8a40*/  @!P0 NANOSLEEP.SYNCS 0x989680 ;  /* 0x009896800000895d */ /* 0x008fea0003900000 */
[----:B------:R-:W3:Y:S02]  /*8a50*/  @!P0 SYNCS.PHASECHK.TRANS64 P0, [R0+URZ+0x60], R3 ;  /* 0x00006003000085a7 */ /* 0x000ee400080010ff */
[----:B---3--:R-:W-:Y:S05]  /*8a60*/  @!P0 BRA `(.L_x_168) ;  /* 0xfffffffc00f08947 */ /* 0x008fea000383ffff */
[----:B------:R-:W-:Y:S05]  /*8a70*/  BRA `(.L_x_169) ;  /* 0xffffffc0008c7947 */ /* 0x000fea000383ffff */
.L_x_80:
[----:B-1----:R-:W-:-:S07]  /*8a80*/  MOV R0, UR7 ;  /* 0x0000000700007c02 */ /* 0x002fce0008000f00 */
.L_x_170:
[----:B-1----:R1:W3:Y:S02]  /*8a90*/  SYNCS.PHASECHK.TRANS64.TRYWAIT P0, [R0+URZ+0x68], R3 ;  /* 0x00006803000075a7 */ /* 0x0022e400080011ff */
[----:B---3--:R-:W-:Y:S05]  /*8aa0*/  @!P0 NANOSLEEP.SYNCS 0x989680 ;  /* 0x009896800000895d */ /* 0x008fea0003900000 */
[----:B------:R-:W3:Y:S02]  /*8ab0*/  @!P0 SYNCS.PHASECHK.TRANS64 P0, [R0+URZ+0x68], R3 ;  /* 0x00006803000085a7 */ /* 0x000ee400080010ff */
[----:B---3--:R-:W-:Y:S05]  /*8ac0*/  @!P0 BRA `(.L_x_170) ;  /* 0xfffffffc00f08947 */ /* 0x008fea000383ffff */
[----:B------:R-:W-:Y:S05]  /*8ad0*/  BRA `(.L_x_171) ;  /* 0xffffffc0007c7947 */ /* 0x000fea000383ffff */
.L_x_81:
[----:B-1----:R-:W-:-:S07]  /*8ae0*/  MOV R0, UR7 ;  /* 0x0000000700007c02 */ /* 0x002fce0008000f00 */
.L_x_172:
[----:B-1----:R1:W3:Y:S02]  /*8af0*/  SYNCS.PHASECHK.TRANS64.TRYWAIT P0, [R0+URZ+0x70], R3 ;  /* 0x00007003000075a7 */ /* 0x0022e400080011ff */
[----:B---3--:R-:W-:Y:S05]  /*8b00*/  @!P0 NANOSLEEP.SYNCS 0x989680 ;  /* 0x009896800000895d */ /* 0x008fea0003900000 */
[----:B------:R-:W3:Y:S02]  /*8b10*/  @!P0 SYNCS.PHASECHK.TRANS64 P0, [R0+URZ+0x70], R3 ;  /* 0x00007003000085a7 */ /* 0x000ee400080010ff */
[----:B---3--:R-:W-:Y:S05]  /*8b20*/  @!P0 BRA `(.L_x_172) ;  /* 0xfffffffc00f08947 */ /* 0x008fea000383ffff */
[----:B------:R-:W-:Y:S05]  /*8b30*/  BRA `(.L_x_173) ;  /* 0xffffffc0006c7947 */ /* 0x000fea000383ffff */
.L_x_83:
[----:B--2---:R2:W4:Y:S02]  /*8b40*/  SYNCS.PHASECHK.TRANS64.TRYWAIT P0, [R0+URZ+0x90], R3 ;  /* 0x00009003000075a7 */ /* 0x00452400080011ff */
[----:B----4-:R-:W-:Y:S05]  /*8b50*/  @!P0 NANOSLEEP.SYNCS 0x989680 ;  /* 0x009896800000895d */ /* 0x010fea0003900000 */
[----:B------:R-:W4:Y:S02]  /*8b60*/  @!P0 SYNCS.PHASECHK.TRANS64 P0, [R0+URZ+0x90], R3 ;  /* 0x00009003000085a7 */ /* 0x000f2400080010ff */
[----:B----4-:R-:W-:Y:S05]  /*8b70*/  @!P0 BRA `(.L_x_83) ;  /* 0xfffffffc00f08947 */ /* 0x010fea000383ffff */
[----:B------:R-:W-:Y:S05]  /*8b80*/  BRA `(.L_x_174) ;  /* 0xffffffc400407947 */ /* 0x000fea000383ffff */
.L_x_94:
[----:B-1----:R-:W-:Y:S04]  /*8b90*/  MOV R2, UR48 ;  /* 0x0000003000027c02 */ /* 0x002fe80008000f00 */
[----:B------:R1:W3:Y:S03]  /*8ba0*/  SYNCS.PHASECHK.TRANS64.TRYWAIT P1, [R2+URZ+0x40], R3 ;  /* 0x00004003020075a7 */ /* 0x0002e600080211ff */
[----:B---3--:R-:W-:Y:S05]  /*8bb0*/  @!P1 NANOSLEEP.SYNCS 0x989680 ;  /* 0x009896800000995d */ /* 0x008fea0003900000 */
[----:B------:R-:W3:Y:S02]  /*8bc0*/  @!P1 SYNCS.PHASECHK.TRANS64 P1, [R2+URZ+0x40], R3 ;  /* 0x00004003020095a7 */ /* 0x000ee400080210ff */
[----:B---3--:R-:W-:Y:S05]  /*8bd0*/  @!P1 BRA `(.L_x_94) ;  /* 0xfffffffc00ec9947 */ /* 0x008fea000383ffff */
[----:B------:R-:W-:Y:S05]  /*8be0*/  BRA `(.L_x_93) ;  /* 0xffffffd0004c7947 */ /* 0x000fea000383ffff */
.L_x_96:
[----:B-1----:R1:W4:Y:S02]  /*8bf0*/  SYNCS.PHASECHK.TRANS64.TRYWAIT P0, [R79+URZ+0xb0], R0 ;  /* 0x0000b0004f0075a7 */ /* 0x00232400080011ff */
[----:B----4-:R-:W-:Y:S05]  /*8c00*/  @!P0 NANOSLEEP.SYNCS 0x989680 ;  /* 0x009896800000895d */ /* 0x010fea0003900000 */
[----:B------:R-:W4:Y:S02]  /*8c10*/  @!P0 SYNCS.PHASECHK.TRANS64 P0, [R79+URZ+0xb0], R0 ;  /* 0x0000b0004f0085a7 */ /* 0x000f2400080010ff */
[----:B----4-:R-:W-:Y:S05]  /*8c20*/  @!P0 BRA `(.L_x_96) ;  /* 0xfffffffc00f08947 */ /* 0x010fea000383ffff */
[----:B------:R-:W-:Y:S05]  /*8c30*/  BRA `(.L_x_95) ;  /* 0xffffffd000707947 */ /* 0x000fea000383ffff */
.L_x_105:
[----:B--2---:R2:W4:Y:S02]  /*8c40*/  SYNCS.PHASECHK.TRANS64.TRYWAIT P0, [R3+URZ+0x40], R0 ;  /* 0x00004000030075a7 */ /* 0x00452400080011ff */
[----:B----4-:R-:W-:Y:S05]  /*8c50*/  @!P0 NANOSLEEP.SYNCS 0x989680 ;  /* 0x009896800000895d */ /* 0x010fea0003900000 */
[----:B------:R-:W4:Y:S02]  /*8c60*/  @!P0 SYNCS.PHASECHK.TRANS64 P0, [R3+URZ+0x40], R0 ;  /* 0x00004000030085a7 */ /* 0x000f2400080010ff */
[----:B----4-:R-:W-:Y:S05]  /*8c70*/  @!P0 BRA `(.L_x_105) ;  /* 0xfffffffc00f08947 */ /* 0x010fea000383ffff */
[----:B------:R-:W-:Y:S05]  /*8c80*/  BRA `(.L_x_104) ;  /* 0xffffffd8005c7947 */ /* 0x000fea000383ffff */
.L_x_113:
[----:B--2---:R2:W4:Y:S02]  /*8c90*/  SYNCS.PHASECHK.TRANS64.TRYWAIT P0, [R83+URZ+0x40], R4 ;  /* 0x00004004530075a7 */ /* 0x00452400080011ff */
[----:B----4-:R-:W-:Y:S05]  /*8ca0*/  @!P0 NANOSLEEP.SYNCS 0x989680 ;  /* 0x009896800000895d */ /* 0x010fea0003900000 */
[----:B------:R-:W4:Y:S02]  /*8cb0*/  @!P0 SYNCS.PHASECHK.TRANS64 P0, [R83+URZ+0x40], R4 ;  /* 0x00004004530085a7 */ /* 0x000f2400080010ff */
[----:B----4-:R-:W-:Y:S05]  /*8cc0*/  @!P0 BRA `(.L_x_113) ;  /* 0xfffffffc00f08947 */ /* 0x010fea000383ffff */
[----:B------:R-:W-:Y:S05]  /*8cd0*/  BRA `(.L_x_112) ;  /* 0xffffffe000687947 */ /* 0x000fea000383ffff */
.L_x_121:
[----:B--2---:R2:W4:Y:S02]  /*8ce0*/  SYNCS.PHASECHK.TRANS64.TRYWAIT P0, [R88+URZ+0x40], R3 ;  /* 0x00004003580075a7 */ /* 0x00452400080011ff */
[----:B----4-:R-:W-:Y:S05]  /*8cf0*/  @!P0 NANOSLEEP.SYNCS 0x989680 ;  /* 0x009896800000895d */ /* 0x010fea0003900000 */
[----:B------:R-:W4:Y:S02]  /*8d00*/  @!P0 SYNCS.PHASECHK.TRANS64 P0, [R88+URZ+0x40], R3 ;  /* 0x00004003580085a7 */ /* 0x000f2400080010ff */
[----:B----4-:R-:W-:Y:S05]  /*8d10*/  @!P0 BRA `(.L_x_121) ;  /* 0xfffffffc00f08947 */ /* 0x010fea000383ffff */
[----:B------:R-:W-:Y:S05]  /*8d20*/  BRA `(.L_x_120) ;  /* 0xffffffe800747947 */ /* 0x000fea000383ffff */
        .weak           $__internal_0_$__cuda_sm10x_tcgen05_guardrail_trap_col_being_dealloced_not_returned_by_alloc
        .type           $__internal_0_$__cuda_sm10x_tcgen05_guardrail_trap_col_being_dealloced_not_returned_by_alloc,@function
        .size           $__internal_0_$__cuda_sm10x_tcgen05_guardrail_trap_col_being_dealloced_not_returned_by_alloc,($__internal_1_$__cuda_sm10x_tcgen05_guardrail_trap_phase_invalid_during_alloc - $__internal_0_$__cuda_sm10x_tcgen05_guardrail_trap_col_being_dealloced_not_returned_by_alloc)
$__internal_0_$__cuda_sm10x_tcgen05_guardrail_trap_col_being_dealloced_not_returned_by_alloc:
[----:B------:R-:W-:Y:S05]  /*8d30*/  BPT.TRAP 0x1 ;  /* 0x000000040000795c */ /* 0x000fea0000300000 */
[----:B------:R-:W-:-:S04]  /*8d40*/  HFMA2 R3, -RZ, RZ, 0, 0 ;  /* 0x00000000ff037431 */ /* 0x000fc800000001ff */
[----:B------:R-:W-:Y:S05]  /*8d50*/  RET.REL.NODEC R2 `(_ZN7cutlass13device_kernelINS_4gemm6kernel13GemmUniversalIN4cute5tupleIJiiiiEEENS1_10collective13CollectiveMmaINS1_35MainloopSm100TmaUmmaWarpSpecializedILi4ELi2ELi4ENS5_IJNS4_1CILi1EEESB_SB_EEEEENS5_IJNSA_ILi64EEENSA_ILi128EEESF_EEENS_10bfloat16_tENS5_IJlSB_lEEESH_SI_NS4_8TiledMMAINS4_8MMA_AtomIJNS4_20SM100_MMA_F16BF16_SSISH_SH_fLi64ELi128ELNS4_4UMMA5MajorE0ELSN_0ELNSM_7ScaleInE0ELSO_0EEEEEENS4_6LayoutISC_NS5_IJNSA_ILi0EEESS_SS_EEEEENS5_IJNS4_10UnderscoreESV_SV_EEEEENS4_13SM90_TMA_LOADENS4_14ComposedLayoutINS4_7SwizzleILi3ELi4ELi3EEENS4_18smem_ptr_flag_bitsILi16EEENSR_INS5_IJNSA_ILi8EEESE_EEENS5_IJSE_SB_EEEEEEEvNS4_8identityESY_S18_vS19_EENS_8epilogue10collective18CollectiveEpilogueINS1B_23Sm100TmaWarpSpecializedILi4ELi2ELi16ELb1ELb0EEEJSG_NS5_IJNSR_ISE_SB_EENSR_INSA_ILi32EEESB_EEEEESH_SI_SH_SI_NS1B_6fusion15FusionCallbacksIS1F_NS1K_17LinearCombinationISH_fSH_fLNS_15FloatRoundStyleE2EEESG_S1J_JEEENS4_5SM1004TMEM4LOAD26SM100_TMEM_LOAD_16dp256b4xESY_NSZ_INS10_ILi2ELi4ELi3EEES13_NSR_INS5_IJS14_S1H_EEENS5_IJS1H_SB_EEEEEEENS4_17SM75_U32x4_LDSM_NENS4_14SM90_TMA_STOREES1Y_NS4_17SM90_U32x4_STSM_NENS4_39AutoVectorizingCopyWithAssumedAlignmentILi128EEEEEEvvEEEEvNT_6ParamsE) ;  /* 0xffffff7002a87950 */ /* 0x000fea0003c3ffff */
        .weak           $__internal_1_$__cuda_sm10x_tcgen05_guardrail_trap_phase_invalid_during_alloc
        .type           $__internal_1_$__cuda_sm10x_tcgen05_guardrail_trap_phase_invalid_during_alloc,@function
        .size           $__internal_1_$__cuda_sm10x_tcgen05_guardrail_trap_phase_invalid_during_alloc,($__internal_2_$__cuda_sm10x_tcgen05_guardrail_trap_unallocated_columns_being_dealloced - $__internal_1_$__cuda_sm10x_tcgen05_guardrail_trap_phase_invalid_during_alloc)
$__internal_1_$__cuda_sm10x_tcgen05_guardrail_trap_phase_invalid_during_alloc:
[----:B------:R-:W-:Y:S05]  /*8d60*/  BPT.TRAP 0x1 ;  /* 0x000000040000795c */ /* 0x000fea0000300000 */
[----:B------:R-:W-:-:S04]  /*8d70*/  MOV R3, 0x0 ;  /* 0x0000000000037802 */ /* 0x000fc80000000f00 */
[----:B------:R-:W-:Y:S05]  /*8d80*/  RET.REL.NODEC R2 `(_ZN7cutlass13device_kernelINS_4gemm6kernel13GemmUniversalIN4cute5tupleIJiiiiEEENS1_10collective13CollectiveMmaINS1_35MainloopSm100TmaUmmaWarpSpecializedILi4ELi2ELi4ENS5_IJNS4_1CILi1EEESB_SB_EEEEENS5_IJNSA_ILi64EEENSA_ILi128EEESF_EEENS_10bfloat16_tENS5_IJlSB_lEEESH_SI_NS4_8TiledMMAINS4_8MMA_AtomIJNS4_20SM100_MMA_F16BF16_SSISH_SH_fLi64ELi128ELNS4_4UMMA5MajorE0ELSN_0ELNSM_7ScaleInE0ELSO_0EEEEEENS4_6LayoutISC_NS5_IJNSA_ILi0EEESS_SS_EEEEENS5_IJNS4_10UnderscoreESV_SV_EEEEENS4_13SM90_TMA_LOADENS4_14ComposedLayoutINS4_7SwizzleILi3ELi4ELi3EEENS4_18smem_ptr_flag_bitsILi16EEENSR_INS5_IJNSA_ILi8EEESE_EEENS5_IJSE_SB_EEEEEEEvNS4_8identityESY_S18_vS19_EENS_8epilogue10collective18CollectiveEpilogueINS1B_23Sm100TmaWarpSpecializedILi4ELi2ELi16ELb1ELb0EEEJSG_NS5_IJNSR_ISE_SB_EENSR_INSA_ILi32EEESB_EEEEESH_SI_SH_SI_NS1B_6fusion15FusionCallbacksIS1F_NS1K_17LinearCombinationISH_fSH_fLNS_15FloatRoundStyleE2EEESG_S1J_JEEENS4_5SM1004TMEM4LOAD26SM100_TMEM_LOAD_16dp256b4xESY_NSZ_INS10_ILi2ELi4ELi3EEES13_NSR_INS5_IJS14_S1H_EEENS5_IJS1H_SB_EEEEEEENS4_17SM75_U32x4_LDSM_NENS4_14SM90_TMA_STOREES1Y_NS4_17SM90_U32x4_STSM_NENS4_39AutoVectorizingCopyWithAssumedAlignmentILi128EEEEEEvvEEEEvNT_6ParamsE) ;  /* 0xffffff70029c7950 */ /* 0x000fea0003c3ffff */
        .weak           $__internal_2_$__cuda_sm10x_tcgen05_guardrail_trap_unallocated_columns_being_dealloced
        .type           $__internal_2_$__cuda_sm10x_tcgen05_guardrail_trap_unallocated_columns_being_dealloced,@function
        .size           $__internal_2_$__cuda_sm10x_tcgen05_guardrail_trap_unallocated_columns_being_dealloced,(.L_x_176 - $__internal_2_$__cuda_sm10x_tcgen05_guardrail_trap_unallocated_columns_being_dealloced)
$__internal_2_$__cuda_sm10x_tcgen05_guardrail_trap_unallocated_columns_being_dealloced:
[----:B------:R-:W-:Y:S05]  /*8d90*/  BPT.TRAP 0x1 ;  /* 0x000000040000795c */ /* 0x000fea0000300000 */
[----:B------:R-:W-:-:S04]  /*8da0*/  HFMA2 R3, -RZ, RZ, 0, 0 ;  /* 0x00000000ff037431 */ /* 0x000fc800000001ff */
[----:B------:R-:W-:Y:S05]  /*8db0*/  RET.REL.NODEC R2 `(_ZN7cutlass13device_kernelINS_4gemm6kernel13GemmUniversalIN4cute5tupleIJiiiiEEENS1_10collective13CollectiveMmaINS1_35MainloopSm100TmaUmmaWarpSpecializedILi4ELi2ELi4ENS5_IJNS4_1CILi1EEESB_SB_EEEEENS5_IJNSA_ILi64EEENSA_ILi128EEESF_EEENS_10bfloat16_tENS5_IJlSB_lEEESH_SI_NS4_8TiledMMAINS4_8MMA_AtomIJNS4_20SM100_MMA_F16BF16_SSISH_SH_fLi64ELi128ELNS4_4UMMA5MajorE0ELSN_0ELNSM_7ScaleInE0ELSO_0EEEEEENS4_6LayoutISC_NS5_IJNSA_ILi0EEESS_SS_EEEEENS5_IJNS4_10UnderscoreESV_SV_EEEEENS4_13SM90_TMA_LOADENS4_14ComposedLayoutINS4_7SwizzleILi3ELi4ELi3EEENS4_18smem_ptr_flag_bitsILi16EEENSR_INS5_IJNSA_ILi8EEESE_EEENS5_IJSE_SB_EEEEEEEvNS4_8identityESY_S18_vS19_EENS_8epilogue10collective18CollectiveEpilogueINS1B_23Sm100TmaWarpSpecializedILi4ELi2ELi16ELb1ELb0EEEJSG_NS5_IJNSR_ISE_SB_EENSR_INSA_ILi32EEESB_EEEEESH_SI_SH_SI_NS1B_6fusion15FusionCallbacksIS1F_NS1K_17LinearCombinationISH_fSH_fLNS_15FloatRoundStyleE2EEESG_S1J_JEEENS4_5SM1004TMEM4LOAD26SM100_TMEM_LOAD_16dp256b4xESY_NSZ_INS10_ILi2ELi4ELi3EEES13_NSR_INS5_IJS14_S1H_EEENS5_IJS1H_SB_EEEEEEENS4_17SM75_U32x4_LDSM_NENS4_14SM90_TMA_STOREES1Y_NS4_17SM90_U32x4_STSM_NENS4_39AutoVectorizingCopyWithAssumedAlignmentILi128EEEEEEvvEEEEvNT_6ParamsE) ;  /* 0xffffff7002907950 */ /* 0x000fea0003c3ffff */
.L_x_175:
[----:B------:R-:W-:-:S00]  /*8dc0*/  BRA `(.L_x_175) ;  /* 0xfffffffc00fc7947 */ /* 0x000fc0000383ffff */
[----:B------:R-:W-:-:S00]  /*8dd0*/  NOP ;  /* 0x0000000000007918 */ /* 0x000fc00000000000 */
        /* <DEDUP_REMOVED lines=10> */
.L_x_176:


//--------------------- .nv.global.init           --------------------------
	.section	.nv.global.init,"aw",@progbits
.nv.global.init:
	.type		$str$27,@object
	.size		$str$27,($str$28 - $str$27)
$str$27:
        /*0000*/ 	.byte	0x28, 0x61, 0x64, 0x64, 0x72, 0x65, 0x73, 0x73, 0x20, 0x26, 0x20, 0x6d, 0x61, 0x73, 0x6b, 0x29
        /*0010*/ 	.byte	0x20, 0x3d, 0x3d, 0x20, 0x30, 0x00
	.type		$str$28,@object
	.size		$str$28,($str$26 - $str$28)
$str$28:
        /*0016*/ 	.byte	0x2f, 0x74, 0x6d, 0x70, 0x2f, 0x63, 0x75, 0x74, 0x6c, 0x61, 0x73, 0x73, 0x5f, 0x73, 0x77, 0x65
        /*0026*/ 	.byte	0x65, 0x70, 0x5f, 0x73, 0x72, 0x63, 0x2f, 0x69, 0x6e, 0x63, 0x6c, 0x75, 0x64, 0x65, 0x2f, 0x63
        /*0036*/ 	.byte	0x75, 0x74, 0x65, 0x2f, 0x70, 0x6f, 0x69, 0x6e, 0x74, 0x65, 0x72, 0x5f, 0x66, 0x6c, 0x61, 0x67
        /*0046*/ 	.byte	0x67, 0x65, 0x64, 0x2e, 0x68, 0x70, 0x70, 0x00
	.type		$str$26,@object
	.size		$str$26,($str$25 - $str$26)
$str$26:
        /*004e*/ 	.byte	0x2f, 0x74, 0x6d, 0x70, 0x2f, 0x63, 0x75, 0x74, 0x6c, 0x61, 0x73, 0x73, 0x5f, 0x73, 0x77, 0x65
        /*005e*/ 	.byte	0x65, 0x70, 0x5f, 0x73, 0x72, 0x63, 0x2f, 0x69, 0x6e, 0x63, 0x6c, 0x75, 0x64, 0x65, 0x2f, 0x63
        /*006e*/ 	.byte	0x75, 0x74, 0x65, 0x2f, 0x61, 0x74, 0x6f, 0x6d, 0x2f, 0x63, 0x6f, 0x70, 0x79, 0x5f, 0x74, 0x72
        /*007e*/ 	.byte	0x61, 0x69, 0x74, 0x73, 0x5f, 0x73, 0x6d, 0x31, 0x30, 0x30, 0x2e, 0x68, 0x70, 0x70, 0x00
	.type		$str$25,@object
	.size		$str$25,(__unnamed_1 - $str$25)
$str$25:
        /*008d*/ 	.byte	0x28, 0x28, 0x75, 0x69, 0x6e, 0x74, 0x33, 0x32, 0x5f, 0x74, 0x28, 0x74, 0x68, 0x72, 0x65, 0x61
        /*009d*/ 	.byte	0x64, 0x49, 0x64, 0x78, 0x2e, 0x78, 0x29, 0x20, 0x2f, 0x20, 0x33, 0x32, 0x29, 0x20, 0x25, 0x20
        /*00ad*/ 	.byte	0x34, 0x29, 0x20, 0x3d, 0x3d, 0x20, 0x28, 0x28, 0x28, 0x74, 0x6d, 0x65, 0x6d, 0x5f, 0x61, 0x64
        /*00bd*/ 	.byte	0x64, 0x72, 0x20, 0x3e, 0x3e, 0x20, 0x31, 0x36, 0x29, 0x20, 0x2f, 0x20, 0x33, 0x32, 0x29, 0x20
        /*00cd*/ 	.byte	0x25, 0x20, 0x34, 0x29, 0x00
	.type		__unnamed_1,@object
	.size		__unnamed_1,(__unnamed_2 - __unnamed_1)
__unnamed_1:
        /*00d2*/ 	.byte	0x61, 0x75, 0x74, 0x6f, 0x20, 0x63, 0x75, 0x74, 0x65, 0x3a, 0x3a, 0x61, 0x73, 0x5f, 0x70, 0x6f
        /* <DEDUP_REMOVED lines=24> */
        /*0262*/ 	.byte	0x30, 0x34, 0x38, 0x3e, 0x3e, 0x3e, 0x3e, 0x5d, 0x00
	.type		__unnamed_2,@object
	.size		__unnamed_2,(.L_2 - __unnamed_2)
__unnamed_2:
        /* <DEDUP_REMOVED lines=45> */
        /*053b*/ 	.byte	0x3e, 0x3e, 0x3e, 0x5d, 0x00
.L_2:


//--------------------- .nv.shared._ZN7cutlass13device_kernelINS_4gemm6kernel13GemmUniversalIN4cute5tupleIJiiiiEEENS1_10collective13CollectiveMmaINS1_35MainloopSm100TmaUmmaWarpSpecializedILi4ELi2ELi4ENS5_IJNS4_1CILi1EEESB_SB_EEEEENS5_IJNSA_ILi64EEENSA_ILi128EEESF_EEENS_10bfloat16_tENS5_IJlSB_lEEESH_SI_NS4_8TiledMMAINS4_8MMA_AtomIJNS4_20SM100_MMA_F16BF16_SSISH_SH_fLi64ELi128ELNS4_4UMMA5MajorE0ELSN_0ELNSM_7ScaleInE0ELSO_0EEEEEENS4_6LayoutISC_NS5_IJNSA_ILi0EEESS_SS_EEEEENS5_IJNS4_10UnderscoreESV_SV_EEEEENS4_13SM90_TMA_LOADENS4_14ComposedLayoutINS4_7SwizzleILi3ELi4ELi3EEENS4_18smem_ptr_flag_bitsILi16EEENSR_INS5_IJNSA_ILi8EEESE_EEENS5_IJSE_SB_EEEEEEEvNS4_8identityESY_S18_vS19_EENS_8epilogue10collective18CollectiveEpilogueINS1B_23Sm100TmaWarpSpecializedILi4ELi2ELi16ELb1ELb0EEEJSG_NS5_IJNSR_ISE_SB_EENSR_INSA_ILi32EEESB_EEEEESH_SI_SH_SI_NS1B_6fusion15FusionCallbacksIS1F_NS1K_17LinearCombinationISH_fSH_fLNS_15FloatRoundStyleE2EEESG_S1J_JEEENS4_5SM1004TMEM4LOAD26SM100_TMEM_LOAD_16dp256b4xESY_NSZ_INS10_ILi2ELi4ELi3EEES13_NSR_INS5_IJS14_S1H_EEENS5_IJS1H_SB_EEEEEEENS4_17SM75_U32x4_LDSM_NENS4_14SM90_TMA_STOREES1Y_NS4_17SM90_U32x4_STSM_NENS4_39AutoVectorizingCopyWithAssumedAlignmentILi128EEEEEEvvEEEEvNT_6ParamsE --------------------------
	.section	.nv.shared._ZN7cutlass13device_kernelINS_4gemm6kernel13GemmUniversalIN4cute5tupleIJiiiiEEENS1_10collective13CollectiveMmaINS1_35MainloopSm100TmaUmmaWarpSpecializedILi4ELi2ELi4ENS5_IJNS4_1CILi1EEESB_SB_EEEEENS5_IJNSA_ILi64EEENSA_ILi128EEESF_EEENS_10bfloat16_tENS5_IJlSB_lEEESH_SI_NS4_8TiledMMAINS4_8MMA_AtomIJNS4_20SM100_MMA_F16BF16_SSISH_SH_fLi64ELi128ELNS4_4UMMA5MajorE0ELSN_0ELNSM_7ScaleInE0ELSO_0EEEEEENS4_6LayoutISC_NS5_IJNSA_ILi0EEESS_SS_EEEEENS5_IJNS4_10UnderscoreESV_SV_EEEEENS4_13SM90_TMA_LOADENS4_14ComposedLayoutINS4_7SwizzleILi3ELi4ELi3EEENS4_18smem_ptr_flag_bitsILi16EEENSR_INS5_IJNSA_ILi8EEESE_EEENS5_IJSE_SB_EEEEEEEvNS4_8identityESY_S18_vS19_EENS_8epilogue10collective18CollectiveEpilogueINS1B_23Sm100TmaWarpSpecializedILi4ELi2ELi16ELb1ELb0EEEJSG_NS5_IJNSR_ISE_SB_EENSR_INSA_ILi32EEESB_EEEEESH_SI_SH_SI_NS1B_6fusion15FusionCallbacksIS1F_NS1K_17LinearCombinationISH_fSH_fLNS_15FloatRoundStyleE2EEESG_S1J_JEEENS4_5SM1004TMEM4LOAD26SM100_TMEM_LOAD_16dp256b4xESY_NSZ_INS10_ILi2ELi4ELi3EEES13_NSR_INS5_IJS14_S1H_EEENS5_IJS1H_SB_EEEEEEENS4_17SM75_U32x4_LDSM_NENS4_14SM90_TMA_STOREES1Y_NS4_17SM90_U32x4_STSM_NENS4_39AutoVectorizingCopyWithAssumedAlignmentILi128EEEEEEvvEEEEvNT_6ParamsE,"aw",@nobits
	.sectionflags	@""
	.align	16
	.zero		1024


//--------------------- .nv.shared.reserved.0     --------------------------
	.section	.nv.shared.reserved.0,"aw",@nobits
	.weak		__nv_reservedSMEM_offset_0_alias
	.size		__nv_reservedSMEM_offset_0_alias, 0, 64
	.other		__nv_reservedSMEM_offset_0_alias,@"STO_CUDA_RESERVED_SHARED STV_DEFAULT"
__nv_reservedSMEM_offset_0_alias:
	.zero		0
.nv.shared.reserved.0:
	.zero		64
	.weak		__nv_reservedSMEM_tcgen05_partition
	.type		__nv_reservedSMEM_tcgen05_partition,@object
	.size		__nv_reservedSMEM_tcgen05_partition,(.L_0 - __nv_reservedSMEM_tcgen05_partition)
__nv_reservedSMEM_tcgen05_partition:
	.zero		32
.L_0:


//--------------------- .nv.global                --------------------------
	.section	.nv.global,"aw",@nobits
.nv.global:
	.type		_ZN39_INTERNAL_234957e9_4_k_cu_81f9bef5_83734cute1_E,@object
	.size		_ZN39_INTERNAL_234957e9_4_k_cu_81f9bef5_83734cute1_E,(_ZN39_INTERNAL_234957e9_4_k_cu_81f9bef5_83734cuda3std3__45__cpo6cbeginE - _ZN39_INTERNAL_234957e9_4_k_cu_81f9bef5_83734cute1_E)
_ZN39_INTERNAL_234957e9_4_k_cu_81f9bef5_83734cute1_E:
	.zero		1
	.type		_ZN39_INTERNAL_234957e9_4_k_cu_81f9bef5_83734cuda3std3__45__cpo6cbeginE,@object
	.size		_ZN39_INTERNAL_234957e9_4_k_cu_81f9bef5_83734cuda3std3__45__cpo6cbeginE,(_ZN39_INTERNAL_234957e9_4_k_cu_81f9bef5_83734cuda3std3__48in_placeE - _ZN39_INTERNAL_234957e9_4_k_cu_81f9bef5_83734cuda3std3__45__cpo6cbeginE)
_ZN39_INTERNAL_234957e9_4_k_cu_81f9bef5_83734cuda3std3__45__cpo6cbeginE:
	.zero		1
	.type		_ZN39_INTERNAL_234957e9_4_k_cu_81f9bef5_83734cuda3std3__48in_placeE,@object
	.size		_ZN39_INTERNAL_234957e9_4_k_cu_81f9bef5_83734cuda3std3__48in_placeE,(_ZN39_INTERNAL_234957e9_4_k_cu_81f9bef5_83734cuda3std6ranges3__45__cpo9iter_moveE - _ZN39_INTERNAL_234957e9_4_k_cu_81f9bef5_83734cuda3std3__48in_placeE)
_ZN39_INTERNAL_234957e9_4_k_cu_81f9bef5_83734cuda3std3__48in_placeE:
	.zero		1
	.type		_ZN39_INTERNAL_234957e9_4_k_cu_81f9bef5_83734cuda3std6ranges3__45__cpo9iter_moveE,@object
	.size		_ZN39_INTERNAL_234957e9_4_k_cu_81f9bef5_83734cuda3std6ranges3__45__cpo9iter_moveE,(_ZN39_INTERNAL_234957e9_4_k_cu_81f9bef5_83734cuda3std3__45__cpo5beginE - _ZN39_INTERNAL_234957e9_4_k_cu_81f9bef5_83734cuda3std6ranges3__45__cpo9iter_moveE)
_ZN39_INTERNAL_234957e9_4_k_cu_81f9bef5_83734cuda3std6ranges3__45__cpo9iter_moveE:
	.zero		1
	.type		_ZN39_INTERNAL_234957e9_4_k_cu_81f9bef5_83734cuda3std3__45__cpo5beginE,@object
	.size		_ZN39_INTERNAL_234957e9_4_k_cu_81f9bef5_83734cuda3std3__45__cpo5beginE,(_ZN39_INTERNAL_234957e9_4_k_cu_81f9bef5_83734cuda3std3__441_GLOBAL__N__234957e9_4_k_cu_81f9bef5_83736ignoreE - _ZN39_INTERNAL_234957e9_4_k_cu_81f9bef5_83734cuda3std3__45__cpo5beginE)
_ZN39_INTERNAL_234957e9_4_k_cu_81f9bef5_83734cuda3std3__45__cpo5beginE:
	.zero		1
	.type		_ZN39_INTERNAL_234957e9_4_k_cu_81f9bef5_83734cuda3std3__441_GLOBAL__N__234957e9_4_k_cu_81f9bef5_83736ignoreE,@object
	.size		_ZN39_INTERNAL_234957e9_4_k_cu_81f9bef5_83734cuda3std3__441_GLOBAL__N__234957e9_4_k_cu_81f9bef5_83736ignoreE,(_ZN39_INTERNAL_234957e9_4_k_cu_81f9bef5_83734cute7productE - _ZN39_INTERNAL_234957e9_4_k_cu_81f9bef5_83734cuda3std3__441_GLOBAL__N__234957e9_4_k_cu_81f9bef5_83736ignoreE)
_ZN39_INTERNAL_234957e9_4_k_cu_81f9bef5_83734cuda3std3__441_GLOBAL__N__234957e9_4_k_cu_81f9bef5_83736ignoreE:
	.zero		1
	.type		_ZN39_INTERNAL_234957e9_4_k_cu_81f9bef5_83734cute7productE,@object
	.size		_ZN39_INTERNAL_234957e9_4_k_cu_81f9bef5_83734cute7productE,(_ZN39_INTERNAL_234957e9_4_k_cu_81f9bef5_83734cuda3std3__45__cpo3endE - _ZN39_INTERNAL_234957e9_4_k_cu_81f9bef5_83734cute7productE)
_ZN39_INTERNAL_234957e9_4_k_cu_81f9bef5_83734cute7productE:
	.zero		1
	.type		_ZN39_INTERNAL_234957e9_4_k_cu_81f9bef5_83734cuda3std3__45__cpo3endE,@object
	.size		_ZN39_INTERNAL_234957e9_4_k_cu_81f9bef5_83734cuda3std3__45__cpo3endE,(_ZN39_INTERNAL_234957e9_4_k_cu_81f9bef5_83734cuda3std3__419piecewise_constructE - _ZN39_INTERNAL_234957e9_4_k_cu_81f9bef5_83734cuda3std3__45__cpo3endE)
_ZN39_INTERNAL_234957e9_4_k_cu_81f9bef5_83734cuda3std3__45__cpo3endE:
	.zero		1
	.type		_ZN39_INTERNAL_234957e9_4_k_cu_81f9bef5_83734cuda3std3__419piecewise_constructE,@object
	.size		_ZN39_INTERNAL_234957e9_4_k_cu_81f9bef5_83734cuda3std3__419piecewise_constructE,(_ZN39_INTERNAL_234957e9_4_k_cu_81f9bef5_83734cuda3std3__45__cpo4cendE - _ZN39_INTERNAL_234957e9_4_k_cu_81f9bef5_83734cuda3std3__419piecewise_constructE)
_ZN39_INTERNAL_234957e9_4_k_cu_81f9bef5_83734cuda3std3__419piecewise_constructE:
	.zero		1
	.type		_ZN39_INTERNAL_234957e9_4_k_cu_81f9bef5_83734cuda3std3__45__cpo4cendE,@object
	.size		_ZN39_INTERNAL_234957e9_4_k_cu_81f9bef5_83734cuda3std3__45__cpo4cendE,(_ZN39_INTERNAL_234957e9_4_k_cu_81f9bef5_83734cuda3std6ranges3__45__cpo4swapE - _ZN39_INTERNAL_234957e9_4_k_cu_81f9bef5_83734cuda3std3__45__cpo4cendE)
_ZN39_INTERNAL_234957e9_4_k_cu_81f9bef5_83734cuda3std3__45__cpo4cendE:
	.zero		1
	.type		_ZN39_INTERNAL_234957e9_4_k_cu_81f9bef5_83734cuda3std6ranges3__45__cpo4swapE,@object
	.size		_ZN39_INTERNAL_234957e9_4_k_cu_81f9bef5_83734cuda3std6ranges3__45__cpo4swapE,(.L_10 - _ZN39_INTERNAL_234957e9_4_k_cu_81f9bef5_83734cuda3std6ranges3__45__cpo4swapE)
_ZN39_INTERNAL_234957e9_4_k_cu_81f9bef5_83734cuda3std6ranges3__45__cpo4swapE:
	.zero		1
.L_10:


//--------------------- .nv.constant0._ZN7cutlass13device_kernelINS_4gemm6kernel13GemmUniversalIN4cute5tupleIJiiiiEEENS1_10collective13CollectiveMmaINS1_35MainloopSm100TmaUmmaWarpSpecializedILi4ELi2ELi4ENS5_IJNS4_1CILi1EEESB_SB_EEEEENS5_IJNSA_ILi64EEENSA_ILi128EEESF_EEENS_10bfloat16_tENS5_IJlSB_lEEESH_SI_NS4_8TiledMMAINS4_8MMA_AtomIJNS4_20SM100_MMA_F16BF16_SSISH_SH_fLi64ELi128ELNS4_4UMMA5MajorE0ELSN_0ELNSM_7ScaleInE0ELSO_0EEEEEENS4_6LayoutISC_NS5_IJNSA_ILi0EEESS_SS_EEEEENS5_IJNS4_10UnderscoreESV_SV_EEEEENS4_13SM90_TMA_LOADENS4_14ComposedLayoutINS4_7SwizzleILi3ELi4ELi3EEENS4_18smem_ptr_flag_bitsILi16EEENSR_INS5_IJNSA_ILi8EEESE_EEENS5_IJSE_SB_EEEEEEEvNS4_8identityESY_S18_vS19_EENS_8epilogue10collective18CollectiveEpilogueINS1B_23Sm100TmaWarpSpecializedILi4ELi2ELi16ELb1ELb0EEEJSG_NS5_IJNSR_ISE_SB_EENSR_INSA_ILi32EEESB_EEEEESH_SI_SH_SI_NS1B_6fusion15FusionCallbacksIS1F_NS1K_17LinearCombinationISH_fSH_fLNS_15FloatRoundStyleE2EEESG_S1J_JEEENS4_5SM1004TMEM4LOAD26SM100_TMEM_LOAD_16dp256b4xESY_NSZ_INS10_ILi2ELi4ELi3EEES13_NSR_INS5_IJS14_S1H_EEENS5_IJS1H_SB_EEEEEEENS4_17SM75_U32x4_LDSM_NENS4_14SM90_TMA_STOREES1Y_NS4_17SM90_U32x4_STSM_NENS4_39AutoVectorizingCopyWithAssumedAlignmentILi128EEEEEEvvEEEEvNT_6ParamsE --------------------------
	.section	.nv.constant0._ZN7cutlass13device_kernelINS_4gemm6kernel13GemmUniversalIN4cute5tupleIJiiiiEEENS1_10collective13CollectiveMmaINS1_35MainloopSm100TmaUmmaWarpSpecializedILi4ELi2ELi4ENS5_IJNS4_1CILi1EEESB_SB_EEEEENS5_IJNSA_ILi64EEENSA_ILi128EEESF_EEENS_10bfloat16_tENS5_IJlSB_lEEESH_SI_NS4_8TiledMMAINS4_8MMA_AtomIJNS4_20SM100_MMA_F16BF16_SSISH_SH_fLi64ELi128ELNS4_4UMMA5MajorE0ELSN_0ELNSM_7ScaleInE0ELSO_0EEEEEENS4_6LayoutISC_NS5_IJNSA_ILi0EEESS_SS_EEEEENS5_IJNS4_10UnderscoreESV_SV_EEEEENS4_13SM90_TMA_LOADENS4_14ComposedLayoutINS4_7SwizzleILi3ELi4ELi3EEENS4_18smem_ptr_flag_bitsILi16EEENSR_INS5_IJNSA_ILi8EEESE_EEENS5_IJSE_SB_EEEEEEEvNS4_8identityESY_S18_vS19_EENS_8epilogue10collective18CollectiveEpilogueINS1B_23Sm100TmaWarpSpecializedILi4ELi2ELi16ELb1ELb0EEEJSG_NS5_IJNSR_ISE_SB_EENSR_INSA_ILi32EEESB_EEEEESH_SI_SH_SI_NS1B_6fusion15FusionCallbacksIS1F_NS1K_17LinearCombinationISH_fSH_fLNS_15FloatRoundStyleE2EEESG_S1J_JEEENS4_5SM1004TMEM4LOAD26SM100_TMEM_LOAD_16dp256b4xESY_NSZ_INS10_ILi2ELi4ELi3EEES13_NSR_INS5_IJS14_S1H_EEENS5_IJS1H_SB_EEEEEEENS4_17SM75_U32x4_LDSM_NENS4_14SM90_TMA_STOREES1Y_NS4_17SM90_U32x4_STSM_NENS4_39AutoVectorizingCopyWithAssumedAlignmentILi128EEEEEEvvEEEEvNT_6ParamsE,"a",@progbits
	.sectionflags	@""
	.align	4
.nv.constant0._ZN7cutlass13device_kernelINS_4gemm6kernel13GemmUniversalIN4cute5tupleIJiiiiEEENS1_10collective13CollectiveMmaINS1_35MainloopSm100TmaUmmaWarpSpecializedILi4ELi2ELi4ENS5_IJNS4_1CILi1EEESB_SB_EEEEENS5_IJNSA_ILi64EEENSA_ILi128EEESF_EEENS_10bfloat16_tENS5_IJlSB_lEEESH_SI_NS4_8TiledMMAINS4_8MMA_AtomIJNS4_20SM100_MMA_F16BF16_SSISH_SH_fLi64ELi128ELNS4_4UMMA5MajorE0ELSN_0ELNSM_7ScaleInE0ELSO_0EEEEEENS4_6LayoutISC_NS5_IJNSA_ILi0EEESS_SS_EEEEENS5_IJNS4_10UnderscoreESV_SV_EEEEENS4_13SM90_TMA_LOADENS4_14ComposedLayoutINS4_7SwizzleILi3ELi4ELi3EEENS4_18smem_ptr_flag_bitsILi16EEENSR_INS5_IJNSA_ILi8EEESE_EEENS5_IJSE_SB_EEEEEEEvNS4_8identityESY_S18_vS19_EENS_8epilogue10collective18CollectiveEpilogueINS1B_23Sm100TmaWarpSpecializedILi4ELi2ELi16ELb1ELb0EEEJSG_NS5_IJNSR_ISE_SB_EENSR_INSA_ILi32EEESB_EEEEESH_SI_SH_SI_NS1B_6fusion15FusionCallbacksIS1F_NS1K_17LinearCombinationISH_fSH_fLNS_15FloatRoundStyleE2EEESG_S1J_JEEENS4_5SM1004TMEM4LOAD26SM100_TMEM_LOAD_16dp256b4xESY_NSZ_INS10_ILi2ELi4ELi3EEES13_NSR_INS5_IJS14_S1H_EEENS5_IJS1H_SB_EEEEEEENS4_17SM75_U32x4_LDSM_NENS4_14SM90_TMA_STOREES1Y_NS4_17SM90_U32x4_STSM_NENS4_39AutoVectorizingCopyWithAssumedAlignmentILi128EEEEEEvvEEEEvNT_6ParamsE:
	.zero		2944


//--------------------- SYMBOLS --------------------------

	.type		.nv.reservedSmem.offset0,@object
	.size		.nv.reservedSmem.offset0,0x4
	.type		.nv.reservedSmem.cap,@object
	.size		.nv.reservedSmem.cap,0x4
	.type		__assertfail,@function
